	.target	sm_100a

	.elftype	@"ET_EXEC"


//--------------------- .note.nv.tkinfo           --------------------------
	.section	.note.nv.tkinfo,"",@"SHT_NOTE"
	.sectionflags	@"SHF_NOTE_NV_TKINFO"
	.tkinfo
        /*0018*/ 	.word	0x00000002
        /*0030*/ 	.string	""
        /*0030*/ 	.string	"ptxas"
        /*0030*/ 	.string	"Cuda compilation tools, release 13.0, V13.0.88"
        /*0030*/ 	.string	"Build cuda_13.0.r13.0/compiler.36424714_0"
        /*0030*/ 	.string	"-arch sm_100a -m 64 "



//--------------------- .note.nv.cuinfo           --------------------------
	.section	.note.nv.cuinfo,"",@"SHT_NOTE"
	.sectionflags	@"SHF_NOTE_NV_CUINFO"
        /*0018*/ 	.short	0x0002
        /*001a*/ 	.short	0x0064
        /*001c*/ 	.short	0x0082
	.zero		2


//--------------------- .nv.info                  --------------------------
	.section	.nv.info,"",@"SHT_CUDA_INFO"
	.align	4


	//----- nvinfo : EIATTR_REGCOUNT
	.align		4
        /*0000*/ 	.byte	0x04, 0x2f
        /*0002*/ 	.short	(.L_19 - .L_18)
	.align		4
.L_18:
        /*0004*/ 	.word	index@(_ZN7cutlass13device_kernelINS_4gemm6kernel13GemmUniversalIN4cute5tupleIJiiiiEEENS1_10collective13CollectiveMmaINS1_35MainloopSm100TmaUmmaWarpSpecializedILi8ELi2ELi4ENS5_IJNS4_1CILi1EEESB_SB_EEEEENS5_IJNSA_ILi64EEENSA_ILi128EEESF_EEENS_12float_e4m3_tENS5_IJlSB_lEEESH_SI_NS4_8TiledMMAINS4_8MMA_AtomIJNS4_10MMA_TraitsINS4_19SM100_MMA_F8F6F4_SSEJSH_SH_fSE_SF_NS4_17integral_constantINS4_4UMMA5MajorELSP_0EEESQ_NSN_INSO_7ScaleInELSR_0EEESS_EEEEEENS4_6LayoutISC_NS5_IJNSA_ILi0EEESW_SW_EEEEENS5_IJNS4_10UnderscoreESZ_SZ_EEEEENS4_13SM90_TMA_LOADENS4_14ComposedLayoutINS4_7SwizzleILi3ELi4ELi3EEENS4_18smem_ptr_flag_bitsILi8EEENSV_INS5_IJNSA_ILi8EEESF_EEENS5_IJSF_SB_EEEEEEEvNS4_8identityES12_S1C_vS1D_EENS_8epilogue10collective18CollectiveEpilogueINS1F_23Sm100TmaWarpSpecializedILi2ELi2ELi32ELb0ELb0EEEJSG_NS5_IJNSV_ISE_SB_EES1K_EEESH_SI_SH_SI_NS1F_6fusion15FusionCallbacksIS1J_NS1M_17LinearCombinationISH_fSH_fLNS_15FloatRoundStyleE2EEESG_S1L_JEEENS4_5SM1004TMEM4LOAD26SM100_TMEM_LOAD_16dp32b32xES12_NS13_INS14_ILi2ELi4ELi3EEES17_NSV_INS5_IJS18_SE_EEENS5_IJSE_SB_EEEEEEENS4_39AutoVectorizingCopyWithAssumedAlignmentILi128EEENS4_14SM90_TMA_STOREES20_S22_S22_EEEvvEEEEvNT_6ParamsE)
        /*0008*/ 	.word	0x00000080


	//----- nvinfo : EIATTR_FRAME_SIZE
	.align		4
.L_19:
        /*000c*/ 	.byte	0x04, 0x11
        /*000e*/ 	.short	(.L_21 - .L_20)
	.align		4
.L_20:
        /*0010*/ 	.word	index@($__internal_2_$__cuda_sm10x_tcgen05_guardrail_trap_unallocated_columns_being_dealloced)
        /*0014*/ 	.word	0x00000000


	//----- nvinfo : EIATTR_FRAME_SIZE
	.align		4
.L_21:
        /*0018*/ 	.byte	0x04, 0x11
        /*001a*/ 	.short	(.L_23 - .L_22)
	.align		4
.L_22:
        /*001c*/ 	.word	index@($__internal_1_$__cuda_sm10x_tcgen05_guardrail_trap_phase_invalid_during_alloc)
        /*0020*/ 	.word	0x00000000


	//----- nvinfo : EIATTR_FRAME_SIZE
	.align		4
.L_23:
        /*0024*/ 	.byte	0x04, 0x11
        /*0026*/ 	.short	(.L_25 - .L_24)
	.align		4
.L_24:
        /*0028*/ 	.word	index@($__internal_0_$__cuda_sm10x_tcgen05_guardrail_trap_col_being_dealloced_not_returned_by_alloc)
        /*002c*/ 	.word	0x00000000


	//----- nvinfo : EIATTR_FRAME_SIZE
	.align		4
.L_25:
        /*0030*/ 	.byte	0x04, 0x11
        /*0032*/ 	.short	(.L_27 - .L_26)
	.align		4
.L_26:
        /*0034*/ 	.word	index@(_ZN7cutlass13device_kernelINS_4gemm6kernel13GemmUniversalIN4cute5tupleIJiiiiEEENS1_10collective13CollectiveMmaINS1_35MainloopSm100TmaUmmaWarpSpecializedILi8ELi2ELi4ENS5_IJNS4_1CILi1EEESB_SB_EEEEENS5_IJNSA_ILi64EEENSA_ILi128EEESF_EEENS_12float_e4m3_tENS5_IJlSB_lEEESH_SI_NS4_8TiledMMAINS4_8MMA_AtomIJNS4_10MMA_TraitsINS4_19SM100_MMA_F8F6F4_SSEJSH_SH_fSE_SF_NS4_17integral_constantINS4_4UMMA5MajorELSP_0EEESQ_NSN_INSO_7ScaleInELSR_0EEESS_EEEEEENS4_6LayoutISC_NS5_IJNSA_ILi0EEESW_SW_EEEEENS5_IJNS4_10UnderscoreESZ_SZ_EEEEENS4_13SM90_TMA_LOADENS4_14ComposedLayoutINS4_7SwizzleILi3ELi4ELi3EEENS4_18smem_ptr_flag_bitsILi8EEENSV_INS5_IJNSA_ILi8EEESF_EEENS5_IJSF_SB_EEEEEEEvNS4_8identityES12_S1C_vS1D_EENS_8epilogue10collective18CollectiveEpilogueINS1F_23Sm100TmaWarpSpecializedILi2ELi2ELi32ELb0ELb0EEEJSG_NS5_IJNSV_ISE_SB_EES1K_EEESH_SI_SH_SI_NS1F_6fusion15FusionCallbacksIS1J_NS1M_17LinearCombinationISH_fSH_fLNS_15FloatRoundStyleE2EEESG_S1L_JEEENS4_5SM1004TMEM4LOAD26SM100_TMEM_LOAD_16dp32b32xES12_NS13_INS14_ILi2ELi4ELi3EEES17_NSV_INS5_IJS18_SE_EEENS5_IJSE_SB_EEEEEEENS4_39AutoVectorizingCopyWithAssumedAlignmentILi128EEENS4_14SM90_TMA_STOREES20_S22_S22_EEEvvEEEEvNT_6ParamsE)
        /*0038*/ 	.word	0x00000000


	//----- nvinfo : EIATTR_MIN_STACK_SIZE
	.align		4
.L_27:
        /*003c*/ 	.byte	0x04, 0x12
        /*003e*/ 	.short	(.L_29 - .L_28)
	.align		4
.L_28:
        /*0040*/ 	.word	index@(_ZN7cutlass13device_kernelINS_4gemm6kernel13GemmUniversalIN4cute5tupleIJiiiiEEENS1_10collective13CollectiveMmaINS1_35MainloopSm100TmaUmmaWarpSpecializedILi8ELi2ELi4ENS5_IJNS4_1CILi1EEESB_SB_EEEEENS5_IJNSA_ILi64EEENSA_ILi128EEESF_EEENS_12float_e4m3_tENS5_IJlSB_lEEESH_SI_NS4_8TiledMMAINS4_8MMA_AtomIJNS4_10MMA_TraitsINS4_19SM100_MMA_F8F6F4_SSEJSH_SH_fSE_SF_NS4_17integral_constantINS4_4UMMA5MajorELSP_0EEESQ_NSN_INSO_7ScaleInELSR_0EEESS_EEEEEENS4_6LayoutISC_NS5_IJNSA_ILi0EEESW_SW_EEEEENS5_IJNS4_10UnderscoreESZ_SZ_EEEEENS4_13SM90_TMA_LOADENS4_14ComposedLayoutINS4_7SwizzleILi3ELi4ELi3EEENS4_18smem_ptr_flag_bitsILi8EEENSV_INS5_IJNSA_ILi8EEESF_EEENS5_IJSF_SB_EEEEEEEvNS4_8identityES12_S1C_vS1D_EENS_8epilogue10collective18CollectiveEpilogueINS1F_23Sm100TmaWarpSpecializedILi2ELi2ELi32ELb0ELb0EEEJSG_NS5_IJNSV_ISE_SB_EES1K_EEESH_SI_SH_SI_NS1F_6fusion15FusionCallbacksIS1J_NS1M_17LinearCombinationISH_fSH_fLNS_15FloatRoundStyleE2EEESG_S1L_JEEENS4_5SM1004TMEM4LOAD26SM100_TMEM_LOAD_16dp32b32xES12_NS13_INS14_ILi2ELi4ELi3EEES17_NSV_INS5_IJS18_SE_EEENS5_IJSE_SB_EEEEEEENS4_39AutoVectorizingCopyWithAssumedAlignmentILi128EEENS4_14SM90_TMA_STOREES20_S22_S22_EEEvvEEEEvNT_6ParamsE)
        /*0044*/ 	.word	0x00000000
.L_29:


//--------------------- .nv.compat                --------------------------
	.section	.nv.compat,"",@"SHT_CUDA_COMPAT_INFO"
	.align	4
        /*0000*/ 	.byte	0x02, 0x09, 0x01, 0x00, 0x02, 0x02, 0x02, 0x00, 0x02, 0x05, 0x05, 0x00, 0x03, 0x07, 0x01, 0x01
        /*0010*/ 	.byte	0x02, 0x03, 0x01, 0x00, 0x02, 0x06, 0x01, 0x00, 0x04, 0x0b, 0x08, 0x00, 0x09, 0x00, 0x00, 0x00
        /*0020*/ 	.byte	0x00, 0x00, 0x00, 0x00


//--------------------- .nv.info._ZN7cutlass13device_kernelINS_4gemm6kernel13GemmUniversalIN4cute5tupleIJiiiiEEENS1_10collective13CollectiveMmaINS1_35MainloopSm100TmaUmmaWarpSpecializedILi8ELi2ELi4ENS5_IJNS4_1CILi1EEESB_SB_EEEEENS5_IJNSA_ILi64EEENSA_ILi128EEESF_EEENS_12float_e4m3_tENS5_IJlSB_lEEESH_SI_NS4_8TiledMMAINS4_8MMA_AtomIJNS4_10MMA_TraitsINS4_19SM100_MMA_F8F6F4_SSEJSH_SH_fSE_SF_NS4_17integral_constantINS4_4UMMA5MajorELSP_0EEESQ_NSN_INSO_7ScaleInELSR_0EEESS_EEEEEENS4_6LayoutISC_NS5_IJNSA_ILi0EEESW_SW_EEEEENS5_IJNS4_10UnderscoreESZ_SZ_EEEEENS4_13SM90_TMA_LOADENS4_14ComposedLayoutINS4_7SwizzleILi3ELi4ELi3EEENS4_18smem_ptr_flag_bitsILi8EEENSV_INS5_IJNSA_ILi8EEESF_EEENS5_IJSF_SB_EEEEEEEvNS4_8identityES12_S1C_vS1D_EENS_8epilogue10collective18CollectiveEpilogueINS1F_23Sm100TmaWarpSpecializedILi2ELi2ELi32ELb0ELb0EEEJSG_NS5_IJNSV_ISE_SB_EES1K_EEESH_SI_SH_SI_NS1F_6fusion15FusionCallbacksIS1J_NS1M_17LinearCombinationISH_fSH_fLNS_15FloatRoundStyleE2EEESG_S1L_JEEENS4_5SM1004TMEM4LOAD26SM100_TMEM_LOAD_16dp32b32xES12_NS13_INS14_ILi2ELi4ELi3EEES17_NSV_INS5_IJS18_SE_EEENS5_IJSE_SB_EEEEEEENS4_39AutoVectorizingCopyWithAssumedAlignmentILi128EEENS4_14SM90_TMA_STOREES20_S22_S22_EEEvvEEEEvNT_6ParamsE --------------------------
	.section	.nv.info._ZN7cutlass13device_kernelINS_4gemm6kernel13GemmUniversalIN4cute5tupleIJiiiiEEENS1_10collective13CollectiveMmaINS1_35MainloopSm100TmaUmmaWarpSpecializedILi8ELi2ELi4ENS5_IJNS4_1CILi1EEESB_SB_EEEEENS5_IJNSA_ILi64EEENSA_ILi128EEESF_EEENS_12float_e4m3_tENS5_IJlSB_lEEESH_SI_NS4_8TiledMMAINS4_8MMA_AtomIJNS4_10MMA_TraitsINS4_19SM100_MMA_F8F6F4_SSEJSH_SH_fSE_SF_NS4_17integral_constantINS4_4UMMA5MajorELSP_0EEESQ_NSN_INSO_7ScaleInELSR_0EEESS_EEEEEENS4_6LayoutISC_NS5_IJNSA_ILi0EEESW_SW_EEEEENS5_IJNS4_10UnderscoreESZ_SZ_EEEEENS4_13SM90_TMA_LOADENS4_14ComposedLayoutINS4_7SwizzleILi3ELi4ELi3EEENS4_18smem_ptr_flag_bitsILi8EEENSV_INS5_IJNSA_ILi8EEESF_EEENS5_IJSF_SB_EEEEEEEvNS4_8identityES12_S1C_vS1D_EENS_8epilogue10collective18CollectiveEpilogueINS1F_23Sm100TmaWarpSpecializedILi2ELi2ELi32ELb0ELb0EEEJSG_NS5_IJNSV_ISE_SB_EES1K_EEESH_SI_SH_SI_NS1F_6fusion15FusionCallbacksIS1J_NS1M_17LinearCombinationISH_fSH_fLNS_15FloatRoundStyleE2EEESG_S1L_JEEENS4_5SM1004TMEM4LOAD26SM100_TMEM_LOAD_16dp32b32xES12_NS13_INS14_ILi2ELi4ELi3EEES17_NSV_INS5_IJS18_SE_EEENS5_IJSE_SB_EEEEEEENS4_39AutoVectorizingCopyWithAssumedAlignmentILi128EEENS4_14SM90_TMA_STOREES20_S22_S22_EEEvvEEEEvNT_6ParamsE,"",@"SHT_CUDA_INFO"
	.sectionflags	@""
	.align	4


	//----- nvinfo : EIATTR_CUDA_API_VERSION
	.align		4
        /*0000*/ 	.byte	0x04, 0x37
        /*0002*/ 	.short	(.L_31 - .L_30)
.L_30:
        /*0004*/ 	.word	0x00000082


	//----- nvinfo : EIATTR_KPARAM_INFO
	.align		4
.L_31:
        /*0008*/ 	.byte	0x04, 0x17
        /*000a*/ 	.short	(.L_33 - .L_32)
.L_32:
        /*000c*/ 	.word	0x00000000
        /*0010*/ 	.short	0x0000
        /*0012*/ 	.short	0x0000
        /*0014*/ 	.byte	0x00, 0xf0, 0x01, 0x20


	//----- nvinfo : EIATTR_AT_ENTRY_FRAGMENTS
	.align		4
.L_33:
        /*0018*/ 	.byte	0x04, 0x4f
        /*001a*/ 	.short	(.L_35 - .L_34)


	//   ....[0]....
.L_34:
        /*001c*/ 	.word	0x00000006


	//----- nvinfo : EIATTR_RESERVED_SMEM_USED
	.align		4
.L_35:
        /*0020*/ 	.byte	0x01, 0x41
	.zero		2


	//----- nvinfo : EIATTR_SPARSE_MMA_MASK
	.align		4
        /*0024*/ 	.byte	0x03, 0x50
        /*0026*/ 	.short	0x0000


	//----- nvinfo : EIATTR_TCGEN05_1CTA_USED
	.align		4
        /*0028*/ 	.byte	0x01, 0x51
	.zero		2


	//----- nvinfo : EIATTR_MAXREG_COUNT
	.align		4
        /*002c*/ 	.byte	0x03, 0x1b
        /*002e*/ 	.short	0x00ff


	//----- nvinfo : EIATTR_NUM_BARRIERS
	.align		4
        /*0030*/ 	.byte	0x02, 0x4c
        /*0032*/ 	.byte	0x07
	.zero		1


	//----- nvinfo : EIATTR_EXTERNS
	.align		4
        /*0034*/ 	.byte	0x04, 0x0f
        /*0036*/ 	.short	(.L_37 - .L_36)


	//   ....[0]....
	.align		4
.L_36:
        /*0038*/ 	.word	index@(__assertfail)


	//----- nvinfo : EIATTR_MERCURY_ISA_VERSION
	.align		4
.L_37:
        /*003c*/ 	.byte	0x03, 0x5f
        /*003e*/ 	.short	0x0101


	//----- nvinfo : EIATTR_INT_WARP_WIDE_INSTR_OFFSETS
	.align		4
        /*0040*/ 	.byte	0x04, 0x31
        /*0042*/ 	.short	(.L_39 - .L_38)


	//   ....[0]....
.L_38:
        /*0044*/ 	.word	0x00001e30


	//   ....[1]....
        /*0048*/ 	.word	0x00003b20


	//   ....[2]....
        /*004c*/ 	.word	0x00003b40


	//   ....[3]....
        /*0050*/ 	.word	0x00003b70


	//   ....[4]....
        /*0054*/ 	.word	0x000044a0


	//   ....[5]....
        /*0058*/ 	.word	0x00004510


	//   ....[6]....
        /*005c*/ 	.word	0x000046f0


	//   ....[7]....
        /*0060*/ 	.word	0x00004850


	//----- nvinfo : EIATTR_COOP_GROUP_MASK_REGIDS
	.align		4
.L_39:
        /*0064*/ 	.byte	0x04, 0x29
        /*0066*/ 	.short	(.L_41 - .L_40)


	//   ....[0]....
.L_40:
        /*0068*/ 	.word	0xffffffff


	//   ....[1]....
        /*006c*/ 	.word	0xffffffff


	//   ....[2]....
        /*0070*/ 	.word	0xffffffff


	//   ....[3]....
        /*0074*/ 	.word	0xffffffff


	//   ....[4]....
        /*0078*/ 	.word	0xffffffff


	//   ....[5]....
        /*007c*/ 	.word	0xffffffff


	//   ....[6]....
        /*0080*/ 	.word	0xffffffff


	//   ....[7]....
        /*0084*/ 	.word	0xffffffff


	//   ....[8]....
        /*0088*/ 	.word	0xffffffff


	//   ....[9]....
        /*008c*/ 	.word	0xffffffff


	//   ....[10]....
        /*0090*/ 	.word	0xffffffff


	//   ....[11]....
        /*0094*/ 	.word	0xffffffff


	//   ....[12]....
        /*0098*/ 	.word	0xffffffff


	//----- nvinfo : EIATTR_COOP_GROUP_INSTR_OFFSETS
	.align		4
.L_41:
        /*009c*/ 	.byte	0x04, 0x28
        /*009e*/ 	.short	(.L_43 - .L_42)


	//   ....[0]....
.L_42:
        /*00a0*/ 	.word	0x00000090


	//   ....[1]....
        /*00a4*/ 	.word	0x000004d0


	//   ....[2]....
        /*00a8*/ 	.word	0x000006c0


	//   ....[3]....
        /*00ac*/ 	.word	0x00000820


	//   ....[4]....
        /*00b0*/ 	.word	0x00000920


	//   ....[5]....
        /*00b4*/ 	.word	0x00000a90


	//   ....[6]....
        /*00b8*/ 	.word	0x00000c30


	//   ....[7]....
        /*00bc*/ 	.word	0x00001d10


	//   ....[8]....
        /*00c0*/ 	.word	0x00002d30


	//   ....[9]....
        /*00c4*/ 	.word	0x00002f40


	//   ....[10]....
        /*00c8*/ 	.word	0x00002f70


	//   ....[11]....
        /*00cc*/ 	.word	0x00003a00


	//   ....[12]....
        /*00d0*/ 	.word	0x00003c30


	//----- nvinfo : EIATTR_VRC_CTA_INIT_COUNT
	.align		4
.L_43:
        /*00d4*/ 	.byte	0x02, 0x4a
        /*00d6*/ 	.byte	0x80
	.zero		1


	//----- nvinfo : EIATTR_SYSCALL_OFFSETS
	.align		4
        /*00d8*/ 	.byte	0x04, 0x46
        /*00da*/ 	.short	(.L_45 - .L_44)


	//   ....[0]....
.L_44:
        /*00dc*/ 	.word	0x00005290


	//   ....[1]....
        /*00e0*/ 	.word	0x000053d0


	//   ....[2]....
        /*00e4*/ 	.word	0x00005bd0


	//   ....[3]....
        /*00e8*/ 	.word	0x00006960


	//----- nvinfo : EIATTR_MBARRIER_INSTR_OFFSETS
	.align		4
.L_45:
        /*00ec*/ 	.byte	0x04, 0x39
        /*00ee*/ 	.short	(.L_47 - .L_46)


	//   ....[0]....
.L_46:
        /*00f0*/ 	.word	0x000005b0
        /*00f4*/ 	.word	0x000000ff
        /*00f8*/ 	.word	0x00000000
        /*00fc*/ 	.short	0x0100
        /*00fe*/ 	.byte	0x05
	.zero		1


	//   ....[1]....
        /*0100*/ 	.word	0x000005c0
        /*0104*/ 	.word	0x000000ff
        /*0108*/ 	.word	0x00000040
        /*010c*/ 	.short	0x0100
        /*010e*/ 	.byte	0x05
	.zero		1


	//   ....[2]....
        /*0110*/ 	.word	0x000005d0
        /*0114*/ 	.word	0x000000ff
        /*0118*/ 	.word	0x00000008
        /*011c*/ 	.short	0x0100
        /*011e*/ 	.byte	0x05
	.zero		1


	//   ....[3]....
        /*0120*/ 	.word	0x000005e0
        /*0124*/ 	.word	0x000000ff
        /*0128*/ 	.word	0x00000048
        /*012c*/ 	.short	0x0100
        /*012e*/ 	.byte	0x05
	.zero		1


	//   ....[4]....
        /*0130*/ 	.word	0x000005f0
        /*0134*/ 	.word	0x000000ff
        /*0138*/ 	.word	0x00000010
        /*013c*/ 	.short	0x0100
        /*013e*/ 	.byte	0x05
	.zero		1


	//   ....[5]....
        /*0140*/ 	.word	0x00000600
        /*0144*/ 	.word	0x000000ff
        /*0148*/ 	.word	0x00000050
        /*014c*/ 	.short	0x0100
        /*014e*/ 	.byte	0x05
	.zero		1


	//   ....[6]....
        /*0150*/ 	.word	0x00000610
        /*0154*/ 	.word	0x000000ff
        /*0158*/ 	.word	0x00000018
        /*015c*/ 	.short	0x0100
        /*015e*/ 	.byte	0x05
	.zero		1


	//   ....[7]....
        /*0160*/ 	.word	0x00000620
        /*0164*/ 	.word	0x000000ff
        /*0168*/ 	.word	0x00000058
        /*016c*/ 	.short	0x0100
        /*016e*/ 	.byte	0x05
	.zero		1


	//   ....[8]....
        /*0170*/ 	.word	0x00000630
        /*0174*/ 	.word	0x000000ff
        /*0178*/ 	.word	0x00000020
        /*017c*/ 	.short	0x0100
        /*017e*/ 	.byte	0x05
	.zero		1


	//   ....[9]....
        /*0180*/ 	.word	0x00000640
        /*0184*/ 	.word	0x000000ff
        /*0188*/ 	.word	0x00000060
        /*018c*/ 	.short	0x0100
        /*018e*/ 	.byte	0x05
	.zero		1


	//   ....[10]....
        /*0190*/ 	.word	0x00000650
        /*0194*/ 	.word	0x000000ff
        /*0198*/ 	.word	0x00000028
        /*019c*/ 	.short	0x0100
        /*019e*/ 	.byte	0x05
	.zero		1


	//   ....[11]....
        /*01a0*/ 	.word	0x00000660
        /*01a4*/ 	.word	0x000000ff
        /*01a8*/ 	.word	0x00000068
        /*01ac*/ 	.short	0x0100
        /*01ae*/ 	.byte	0x05
	.zero		1


	//   ....[12]....
        /*01b0*/ 	.word	0x00000670
        /*01b4*/ 	.word	0x000000ff
        /*01b8*/ 	.word	0x00000030
        /*01bc*/ 	.short	0x0100
        /*01be*/ 	.byte	0x05
	.zero		1


	//   ....[13]....
        /*01c0*/ 	.word	0x00000680
        /*01c4*/ 	.word	0x000000ff
        /*01c8*/ 	.word	0x00000070
        /*01cc*/ 	.short	0x0100
        /*01ce*/ 	.byte	0x05
	.zero		1


	//   ....[14]....
        /*01d0*/ 	.word	0x00000690
        /*01d4*/ 	.word	0x000000ff
        /*01d8*/ 	.word	0x00000038
        /*01dc*/ 	.short	0x0100
        /*01de*/ 	.byte	0x05
	.zero		1


	//   ....[15]....
        /*01e0*/ 	.word	0x000006a0
        /*01e4*/ 	.word	0x000000ff
        /*01e8*/ 	.word	0x00000078
        /*01ec*/ 	.short	0x0100
        /*01ee*/ 	.byte	0x05
	.zero		1


	//   ....[16]....
        /*01f0*/ 	.word	0x000007d0
        /*01f4*/ 	.word	0x000000ff
        /*01f8*/ 	.word	0x00000080
        /*01fc*/ 	.short	0x0100
        /*01fe*/ 	.byte	0x07
	.zero		1


	//   ....[17]....
        /*0200*/ 	.word	0x000007e0
        /*0204*/ 	.word	0x000000ff
        /*0208*/ 	.word	0x00000090
        /*020c*/ 	.short	0x0100
        /*020e*/ 	.byte	0x07
	.zero		1


	//   ....[18]....
        /*0210*/ 	.word	0x000007f0
        /*0214*/ 	.word	0x000000ff
        /*0218*/ 	.word	0x00000088
        /*021c*/ 	.short	0x0100
        /*021e*/ 	.byte	0x07
	.zero		1


	//   ....[19]....
        /*0220*/ 	.word	0x00000800
        /*0224*/ 	.word	0x000000ff
        /*0228*/ 	.word	0x00000098
        /*022c*/ 	.short	0x0100
        /*022e*/ 	.byte	0x07
	.zero		1


	//   ....[20]....
        /*0230*/ 	.word	0x000008f0
        /*0234*/ 	.word	0x000000ff
        /*0238*/ 	.word	0x000000a0
        /*023c*/ 	.short	0x0100
        /*023e*/ 	.byte	0x05
	.zero		1


	//   ....[21]....
        /*0240*/ 	.word	0x00000900
        /*0244*/ 	.word	0x000000ff
        /*0248*/ 	.word	0x000000a8
        /*024c*/ 	.short	0x0100
        /*024e*/ 	.byte	0x05
	.zero		1


	//   ....[22]....
        /*0250*/ 	.word	0x00000a40
        /*0254*/ 	.word	0x000000ff
        /*0258*/ 	.word	0x000000b0
        /*025c*/ 	.short	0x0100
        /*025e*/ 	.byte	0x05
	.zero		1


	//   ....[23]....
        /*0260*/ 	.word	0x00000a50
        /*0264*/ 	.word	0x000000ff
        /*0268*/ 	.word	0x000000c0
        /*026c*/ 	.short	0x0100
        /*026e*/ 	.byte	0x05
	.zero		1


	//   ....[24]....
        /*0270*/ 	.word	0x00000a60
        /*0274*/ 	.word	0x000000ff
        /*0278*/ 	.word	0x000000b8
        /*027c*/ 	.short	0x0100
        /*027e*/ 	.byte	0x05
	.zero		1


	//   ....[25]....
        /*0280*/ 	.word	0x00000a70
        /*0284*/ 	.word	0x000000ff
        /*0288*/ 	.word	0x000000c8
        /*028c*/ 	.short	0x0100
        /*028e*/ 	.byte	0x05
	.zero		1


	//   ....[26]....
        /*0290*/ 	.word	0x00000ba0
        /*0294*/ 	.word	0x000000ff
        /*0298*/ 	.word	0x000000d0
        /*029c*/ 	.short	0x0100
        /*029e*/ 	.byte	0x07
	.zero		1


	//   ....[27]....
        /*02a0*/ 	.word	0x00000bb0
        /*02a4*/ 	.word	0x000000ff
        /*02a8*/ 	.word	0x000000f0
        /*02ac*/ 	.short	0x0100
        /*02ae*/ 	.byte	0x07
	.zero		1


	//   ....[28]....
        /*02b0*/ 	.word	0x00000bc0
        /*02b4*/ 	.word	0x000000ff
        /*02b8*/ 	.word	0x000000d8
        /*02bc*/ 	.short	0x0100
        /*02be*/ 	.byte	0x07
	.zero		1


	//   ....[29]....
        /*02c0*/ 	.word	0x00000bd0
        /*02c4*/ 	.word	0x000000ff
        /*02c8*/ 	.word	0x000000f8
        /*02cc*/ 	.short	0x0100
        /*02ce*/ 	.byte	0x07
	.zero		1


	//   ....[30]....
        /*02d0*/ 	.word	0x00000be0
        /*02d4*/ 	.word	0x000000ff
        /*02d8*/ 	.word	0x000000e0
        /*02dc*/ 	.short	0x0100
        /*02de*/ 	.byte	0x07
	.zero		1


	//   ....[31]....
        /*02e0*/ 	.word	0x00000bf0
        /*02e4*/ 	.word	0x000000ff
        /*02e8*/ 	.word	0x00000100
        /*02ec*/ 	.short	0x0100
        /*02ee*/ 	.byte	0x07
	.zero		1


	//   ....[32]....
        /*02f0*/ 	.word	0x00000c00
        /*02f4*/ 	.word	0x000000ff
        /*02f8*/ 	.word	0x000000e8
        /*02fc*/ 	.short	0x0100
        /*02fe*/ 	.byte	0x07
	.zero		1


	//   ....[33]....
        /*0300*/ 	.word	0x00000c10
        /*0304*/ 	.word	0x000000ff
        /*0308*/ 	.word	0x00000108
        /*030c*/ 	.short	0x0100
        /*030e*/ 	.byte	0x07
	.zero		1


	//   ....[34]....
        /*0310*/ 	.word	0x00000d00
        /*0314*/ 	.word	0x000000ff
        /*0318*/ 	.word	0x00000110
        /*031c*/ 	.short	0x0100
        /*031e*/ 	.byte	0x05
	.zero		1


	//   ....[35]....
        /*0320*/ 	.word	0x00000d10
        /*0324*/ 	.word	0x000000ff
        /*0328*/ 	.word	0x00000120
        /*032c*/ 	.short	0x0100
        /*032e*/ 	.byte	0x05
	.zero		1


	//   ....[36]....
        /*0330*/ 	.word	0x00000d20
        /*0334*/ 	.word	0x000000ff
        /*0338*/ 	.word	0x00000118
        /*033c*/ 	.short	0x0100
        /*033e*/ 	.byte	0x05
	.zero		1


	//   ....[37]....
        /*0340*/ 	.word	0x00000d30
        /*0344*/ 	.word	0x000000ff
        /*0348*/ 	.word	0x00000128
        /*034c*/ 	.short	0x0100
        /*034e*/ 	.byte	0x05
	.zero		1


	//   ....[38]....
        /*0350*/ 	.word	0x00001610
        /*0354*/ 	.word	0x00000003
        /*0358*/ 	.word	0x00000120
        /*035c*/ 	.short	0x010a
        /*035e*/ 	.byte	0xff
	.zero		1


	//   ....[39]....
        /*0360*/ 	.word	0x00001640
        /*0364*/ 	.word	0x00000003
        /*0368*/ 	.word	0x00000110
        /*036c*/ 	.short	0x0101
        /*036e*/ 	.byte	0xff
	.zero		1


	//   ....[40]....
        /*0370*/ 	.word	0x00001710
        /*0374*/ 	.word	0x000000ff
        /*0378*/ 	.word	0x00000040
        /*037c*/ 	.short	0x010a
        /*037e*/ 	.byte	0x08
	.zero		1


	//   ....[41]....
        /*0380*/ 	.word	0x000017b0
        /*0384*/ 	.word	0x000000ff
        /*0388*/ 	.word	0x00000040
        /*038c*/ 	.short	0x010a
        /*038e*/ 	.byte	0x21
	.zero		1


	//   ....[42]....
        /*0390*/ 	.word	0x00001900
        /*0394*/ 	.word	0x000000ff
        /*0398*/ 	.word	0x00000040
        /*039c*/ 	.short	0x010a
        /*039e*/ 	.byte	0x08
	.zero		1


	//   ....[43]....
        /*03a0*/ 	.word	0x00001a10
        /*03a4*/ 	.word	0x000000ff
        /*03a8*/ 	.word	0x000000a8
        /*03ac*/ 	.short	0x0101
        /*03ae*/ 	.byte	0x04
	.zero		1


	//   ....[44]....
        /*03b0*/ 	.word	0x00001a30
        /*03b4*/ 	.word	0x000000ff
        /*03b8*/ 	.word	0x00000040
        /*03bc*/ 	.short	0x010a
        /*03be*/ 	.byte	0x08
	.zero		1


	//   ....[45]....
        /*03c0*/ 	.word	0x00001ab0
        /*03c4*/ 	.word	0x000000ff
        /*03c8*/ 	.word	0x00000040
        /*03cc*/ 	.short	0x010a
        /*03ce*/ 	.byte	0x11
	.zero		1


	//   ....[46]....
        /*03d0*/ 	.word	0x00001c00
        /*03d4*/ 	.word	0x000000ff
        /*03d8*/ 	.word	0x00000040
        /*03dc*/ 	.short	0x010a
        /*03de*/ 	.byte	0x08
	.zero		1


	//   ....[47]....
        /*03e0*/ 	.word	0x00001d40
        /*03e4*/ 	.word	0x00000002
        /*03e8*/ 	.word	0x000000b0
        /*03ec*/ 	.short	0x010a
        /*03ee*/ 	.byte	0xff
	.zero		1


	//   ....[48]....
        /*03f0*/ 	.word	0x00001e00
        /*03f4*/ 	.word	0x00000002
        /*03f8*/ 	.word	0x00000000
        /*03fc*/ 	.short	0x0101
        /*03fe*/ 	.byte	0xff
	.zero		1


	//   ....[49]....
        /*0400*/ 	.word	0x00002360
        /*0404*/ 	.word	0x000000ff
        /*0408*/ 	.word	0x00000000
        /*040c*/ 	.short	0x010a
        /*040e*/ 	.byte	0x05
	.zero		1


	//   ....[50]....
        /*0410*/ 	.word	0x000023f0
        /*0414*/ 	.word	0x000000ff
        /*0418*/ 	.word	0x00000000
        /*041c*/ 	.short	0x010a
        /*041e*/ 	.byte	0x05
	.zero		1


	//   ....[51]....
        /*0420*/ 	.word	0x00002480
        /*0424*/ 	.word	0x000000ff
        /*0428*/ 	.word	0x00000000
        /*042c*/ 	.short	0x010a
        /*042e*/ 	.byte	0x05
	.zero		1


	//   ....[52]....
        /*0430*/ 	.word	0x00002510
        /*0434*/ 	.word	0x000000ff
        /*0438*/ 	.word	0x00000000
        /*043c*/ 	.short	0x010a
        /*043e*/ 	.byte	0x05
	.zero		1


	//   ....[53]....
        /*0440*/ 	.word	0x000025a0
        /*0444*/ 	.word	0x000000ff
        /*0448*/ 	.word	0x00000000
        /*044c*/ 	.short	0x010a
        /*044e*/ 	.byte	0x05
	.zero		1


	//   ....[54]....
        /*0450*/ 	.word	0x00002630
        /*0454*/ 	.word	0x000000ff
        /*0458*/ 	.word	0x00000000
        /*045c*/ 	.short	0x010a
        /*045e*/ 	.byte	0x05
	.zero		1


	//   ....[55]....
        /*0460*/ 	.word	0x000026c0
        /*0464*/ 	.word	0x000000ff
        /*0468*/ 	.word	0x00000000
        /*046c*/ 	.short	0x010a
        /*046e*/ 	.byte	0x05
	.zero		1


	//   ....[56]....
        /*0470*/ 	.word	0x00002760
        /*0474*/ 	.word	0x00000000
        /*0478*/ 	.word	0x00000000
        /*047c*/ 	.short	0x010a
        /*047e*/ 	.byte	0xff
	.zero		1


	//   ....[57]....
        /*0480*/ 	.word	0x00002880
        /*0484*/ 	.word	0x00000000
        /*0488*/ 	.word	0x00000110
        /*048c*/ 	.short	0x010a
        /*048e*/ 	.byte	0xff
	.zero		1


	//   ....[58]....
        /*0490*/ 	.word	0x000028e0
        /*0494*/ 	.word	0x00000004
        /*0498*/ 	.word	0x00000000
        /*049c*/ 	.short	0x0101
        /*049e*/ 	.byte	0xff
	.zero		1


	//   ....[59]....
        /*04a0*/ 	.word	0x00002900
        /*04a4*/ 	.word	0x000000ff
        /*04a8*/ 	.word	0x000000c0
        /*04ac*/ 	.short	0x010a
        /*04ae*/ 	.byte	0x05
	.zero		1


	//   ....[60]....
        /*04b0*/ 	.word	0x00002a20
        /*04b4*/ 	.word	0x00000000
        /*04b8*/ 	.word	0x000000b0
        /*04bc*/ 	.short	0x010a
        /*04be*/ 	.byte	0xff
	.zero		1


	//   ....[61]....
        /*04c0*/ 	.word	0x00002b30
        /*04c4*/ 	.word	0x00000000
        /*04c8*/ 	.word	0x00000000
        /*04cc*/ 	.short	0x0101
        /*04ce*/ 	.byte	0xff
	.zero		1


	//   ....[62]....
        /*04d0*/ 	.word	0x00002bc0
        /*04d4*/ 	.word	0x000000ff
        /*04d8*/ 	.word	0x000000c0
        /*04dc*/ 	.short	0x0106
        /*04de*/ 	.byte	0x05
	.zero		1


	//   ....[63]....
        /*04e0*/ 	.word	0x00002be0
        /*04e4*/ 	.word	0x000000ff
        /*04e8*/ 	.word	0x000000c0
        /*04ec*/ 	.short	0x010a
        /*04ee*/ 	.byte	0x05
	.zero		1


	//   ....[64]....
        /*04f0*/ 	.word	0x00002c70
        /*04f4*/ 	.word	0x000000ff
        /*04f8*/ 	.word	0x000000c0
        /*04fc*/ 	.short	0x0106
        /*04fe*/ 	.byte	0x04
	.zero		1


	//   ....[65]....
        /*0500*/ 	.word	0x00002cb0
        /*0504*/ 	.word	0x00000000
        /*0508*/ 	.word	0x000000c0
        /*050c*/ 	.short	0x010a
        /*050e*/ 	.byte	0xff
	.zero		1


	//   ....[66]....
        /*0510*/ 	.word	0x000031f0
        /*0514*/ 	.word	0x00000000
        /*0518*/ 	.word	0x000000b0
        /*051c*/ 	.short	0x010a
        /*051e*/ 	.byte	0xff
	.zero		1


	//   ....[67]....
        /*0520*/ 	.word	0x000032f0
        /*0524*/ 	.word	0x00000003
        /*0528*/ 	.word	0x00000000
        /*052c*/ 	.short	0x0101
        /*052e*/ 	.byte	0xff
	.zero		1


	//   ....[68]....
        /*0530*/ 	.word	0x00003300
        /*0534*/ 	.word	0x000000ff
        /*0538*/ 	.word	0x00000000
        /*053c*/ 	.short	0x010a
        /*053e*/ 	.byte	0x06
	.zero		1


	//   ....[69]....
        /*0540*/ 	.word	0x00003380
        /*0544*/ 	.word	0x000000ff
        /*0548*/ 	.word	0x000000f0
        /*054c*/ 	.short	0x010a
        /*054e*/ 	.byte	0x07
	.zero		1


	//   ....[70]....
        /*0550*/ 	.word	0x00003460
        /*0554*/ 	.word	0x000000ff
        /*0558*/ 	.word	0x00000000
        /*055c*/ 	.short	0x010a
        /*055e*/ 	.byte	0x06
	.zero		1


	//   ....[71]....
        /*0560*/ 	.word	0x00003590
        /*0564*/ 	.word	0x000000ff
        /*0568*/ 	.word	0x00000000
        /*056c*/ 	.short	0x010a
        /*056e*/ 	.byte	0x1a
	.zero		1


	//   ....[72]....
        /*0570*/ 	.word	0x00003830
        /*0574*/ 	.word	0x000000ff
        /*0578*/ 	.word	0x00000000
        /*057c*/ 	.short	0x010a
        /*057e*/ 	.byte	0x06
	.zero		1


	//   ....[73]....
        /*0580*/ 	.word	0x000038c0
        /*0584*/ 	.word	0x000000ff
        /*0588*/ 	.word	0x00000000
        /*058c*/ 	.short	0x010a
        /*058e*/ 	.byte	0x06
	.zero		1


	//   ....[74]....
        /*0590*/ 	.word	0x00003950
        /*0594*/ 	.word	0x000000ff
        /*0598*/ 	.word	0x00000000
        /*059c*/ 	.short	0x010a
        /*059e*/ 	.byte	0x06
	.zero		1


	//   ....[75]....
        /*05a0*/ 	.word	0x000039e0
        /*05a4*/ 	.word	0x000000ff
        /*05a8*/ 	.word	0x00000000
        /*05ac*/ 	.short	0x010a
        /*05ae*/ 	.byte	0x07
	.zero		1


	//   ....[76]....
        /*05b0*/ 	.word	0x00003e40
        /*05b4*/ 	.word	0x00000000
        /*05b8*/ 	.word	0x000000b0
        /*05bc*/ 	.short	0x010a
        /*05be*/ 	.byte	0xff
	.zero		1


	//   ....[77]....
        /*05c0*/ 	.word	0x00003f00
        /*05c4*/ 	.word	0x00000000
        /*05c8*/ 	.word	0x00000000
        /*05cc*/ 	.short	0x0101
        /*05ce*/ 	.byte	0xff
	.zero		1


	//   ....[78]....
        /*05d0*/ 	.word	0x00004220
        /*05d4*/ 	.word	0x000000ff
        /*05d8*/ 	.word	0x000000a8
        /*05dc*/ 	.short	0x010a
        /*05de*/ 	.byte	0x07
	.zero		1


	//   ....[79]....
        /*05e0*/ 	.word	0x00004410
        /*05e4*/ 	.word	0x000000ff
        /*05e8*/ 	.word	0x00000090
        /*05ec*/ 	.short	0x010a
        /*05ee*/ 	.byte	0x07
	.zero		1


	//   ....[80]....
        /*05f0*/ 	.word	0x000045e0
        /*05f4*/ 	.word	0x000000ff
        /*05f8*/ 	.word	0x00000080
        /*05fc*/ 	.short	0x010b
        /*05fe*/ 	.byte	0x07
	.zero		1


	//   ....[81]....
        /*0600*/ 	.word	0x00004650
        /*0604*/ 	.word	0x000000ff
        /*0608*/ 	.word	0x00000000
        /*060c*/ 	.short	0x0101
        /*060e*/ 	.byte	0x08
	.zero		1


	//   ....[82]....
        /*0610*/ 	.word	0x00004680
        /*0614*/ 	.word	0x000000ff
        /*0618*/ 	.word	0x00000098
        /*061c*/ 	.short	0x010a
        /*061e*/ 	.byte	0x07
	.zero		1


	//   ....[83]....
        /*0620*/ 	.word	0x00004890
        /*0624*/ 	.word	0x000000ff
        /*0628*/ 	.word	0x00000088
        /*062c*/ 	.short	0x010b
        /*062e*/ 	.byte	0x07
	.zero		1


	//   ....[84]....
        /*0630*/ 	.word	0x000048b0
        /*0634*/ 	.word	0x000000ff
        /*0638*/ 	.word	0x00000000
        /*063c*/ 	.short	0x0101
        /*063e*/ 	.byte	0x0d
	.zero		1


	//   ....[85]....
        /*0640*/ 	.word	0x000048e0
        /*0644*/ 	.word	0x000000ff
        /*0648*/ 	.word	0x00000090
        /*064c*/ 	.short	0x010a
        /*064e*/ 	.byte	0x07
	.zero		1


	//   ....[86]....
        /*0650*/ 	.word	0x00004920
        /*0654*/ 	.word	0x00000000
        /*0658*/ 	.word	0x00000098
        /*065c*/ 	.short	0x010a
        /*065e*/ 	.byte	0xff
	.zero		1


	//   ....[87]....
        /*0660*/ 	.word	0x00004c60
        /*0664*/ 	.word	0x00000000
        /*0668*/ 	.word	0x000000b0
        /*066c*/ 	.short	0x010a
        /*066e*/ 	.byte	0xff
	.zero		1


	//   ....[88]....
        /*0670*/ 	.word	0x00004d70
        /*0674*/ 	.word	0x00000000
        /*0678*/ 	.word	0x00000000
        /*067c*/ 	.short	0x0101
        /*067e*/ 	.byte	0xff
	.zero		1


	//   ....[89]....
        /*0680*/ 	.word	0x000057c0
        /*0684*/ 	.word	0x00000000
        /*0688*/ 	.word	0x00000080
        /*068c*/ 	.short	0x010a
        /*068e*/ 	.byte	0xff
	.zero		1


	//   ....[90]....
        /*0690*/ 	.word	0x00005830
        /*0694*/ 	.word	0x00000071
        /*0698*/ 	.word	0x000000d0
        /*069c*/ 	.short	0x010a
        /*069e*/ 	.byte	0xff
	.zero		1


	//   ....[91]....
        /*06a0*/ 	.word	0x00005910
        /*06a4*/ 	.word	0x00000000
        /*06a8*/ 	.word	0x00000080
        /*06ac*/ 	.short	0x010a
        /*06ae*/ 	.byte	0xff
	.zero		1


	//   ....[92]....
        /*06b0*/ 	.word	0x00005a50
        /*06b4*/ 	.word	0x00000000
        /*06b8*/ 	.word	0x00000000
        /*06bc*/ 	.short	0x0101
        /*06be*/ 	.byte	0xff
	.zero		1


	//   ....[93]....
        /*06c0*/ 	.word	0x00005ab0
        /*06c4*/ 	.word	0x00000071
        /*06c8*/ 	.word	0x000000d0
        /*06cc*/ 	.short	0x010a
        /*06ce*/ 	.byte	0xff
	.zero		1


	//   ....[94]....
        /*06d0*/ 	.word	0x00006600
        /*06d4*/ 	.word	0x00000020
        /*06d8*/ 	.word	0x00000080
        /*06dc*/ 	.short	0x010a
        /*06de*/ 	.byte	0xff
	.zero		1


	//   ....[95]....
        /*06e0*/ 	.word	0x000066c0
        /*06e4*/ 	.word	0x00000020
        /*06e8*/ 	.word	0x00000080
        /*06ec*/ 	.short	0x010a
        /*06ee*/ 	.byte	0xff
	.zero		1


	//   ....[96]....
        /*06f0*/ 	.word	0x000067e0
        /*06f4*/ 	.word	0x00000003
        /*06f8*/ 	.word	0x00000000
        /*06fc*/ 	.short	0x0101
        /*06fe*/ 	.byte	0xff
	.zero		1


	//   ....[97]....
        /*0700*/ 	.word	0x00006c20
        /*0704*/ 	.word	0x000000ff
        /*0708*/ 	.word	0x00000000
        /*070c*/ 	.short	0x0101
        /*070e*/ 	.byte	0x05
	.zero		1


	//   ....[98]....
        /*0710*/ 	.word	0x00007460
        /*0714*/ 	.word	0x00000003
        /*0718*/ 	.word	0x00000120
        /*071c*/ 	.short	0x010a
        /*071e*/ 	.byte	0xff
	.zero		1


	//   ....[99]....
        /*0720*/ 	.word	0x000074c0
        /*0724*/ 	.word	0x00000002
        /*0728*/ 	.word	0x00000040
        /*072c*/ 	.short	0x010a
        /*072e*/ 	.byte	0xff
	.zero		1


	//   ....[100]....
        /*0730*/ 	.word	0x00007520
        /*0734*/ 	.word	0x00000002
        /*0738*/ 	.word	0x00000040
        /*073c*/ 	.short	0x010a
        /*073e*/ 	.byte	0xff
	.zero		1


	//   ....[101]....
        /*0740*/ 	.word	0x00007570
        /*0744*/ 	.word	0x00000002
        /*0748*/ 	.word	0x000000b0
        /*074c*/ 	.short	0x010a
        /*074e*/ 	.byte	0xff
	.zero		1


	//   ....[102]....
        /*0750*/ 	.word	0x000075d0
        /*0754*/ 	.word	0x00000000
        /*0758*/ 	.word	0x00000000
        /*075c*/ 	.short	0x010a
        /*075e*/ 	.byte	0xff
	.zero		1


	//   ....[103]....
        /*0760*/ 	.word	0x00007630
        /*0764*/ 	.word	0x00000000
        /*0768*/ 	.word	0x00000000
        /*076c*/ 	.short	0x010a
        /*076e*/ 	.byte	0xff
	.zero		1


	//   ....[104]....
        /*0770*/ 	.word	0x00007690
        /*0774*/ 	.word	0x00000000
        /*0778*/ 	.word	0x00000000
        /*077c*/ 	.short	0x010a
        /*077e*/ 	.byte	0xff
	.zero		1


	//   ....[105]....
        /*0780*/ 	.word	0x000076f0
        /*0784*/ 	.word	0x00000000
        /*0788*/ 	.word	0x00000000
        /*078c*/ 	.short	0x010a
        /*078e*/ 	.byte	0xff
	.zero		1


	//   ....[106]....
        /*0790*/ 	.word	0x00007750
        /*0794*/ 	.word	0x00000000
        /*0798*/ 	.word	0x00000000
        /*079c*/ 	.short	0x010a
        /*079e*/ 	.byte	0xff
	.zero		1


	//   ....[107]....
        /*07a0*/ 	.word	0x000077b0
        /*07a4*/ 	.word	0x00000000
        /*07a8*/ 	.word	0x00000000
        /*07ac*/ 	.short	0x010a
        /*07ae*/ 	.byte	0xff
	.zero		1


	//   ....[108]....
        /*07b0*/ 	.word	0x00007810
        /*07b4*/ 	.word	0x00000000
        /*07b8*/ 	.word	0x00000000
        /*07bc*/ 	.short	0x010a
        /*07be*/ 	.byte	0xff
	.zero		1


	//   ....[109]....
        /*07c0*/ 	.word	0x00007860
        /*07c4*/ 	.word	0x00000000
        /*07c8*/ 	.word	0x00000110
        /*07cc*/ 	.short	0x010a
        /*07ce*/ 	.byte	0xff
	.zero		1


	//   ....[110]....
        /*07d0*/ 	.word	0x000078c0
        /*07d4*/ 	.word	0x00000000
        /*07d8*/ 	.word	0x000000c0
        /*07dc*/ 	.short	0x010a
        /*07de*/ 	.byte	0xff
	.zero		1


	//   ....[111]....
        /*07e0*/ 	.word	0x00007910
        /*07e4*/ 	.word	0x00000000
        /*07e8*/ 	.word	0x000000b0
        /*07ec*/ 	.short	0x010a
        /*07ee*/ 	.byte	0xff
	.zero		1


	//   ....[112]....
        /*07f0*/ 	.word	0x00007970
        /*07f4*/ 	.word	0x00000000
        /*07f8*/ 	.word	0x000000c0
        /*07fc*/ 	.short	0x010a
        /*07fe*/ 	.byte	0xff
	.zero		1


	//   ....[113]....
        /*0800*/ 	.word	0x000079c0
        /*0804*/ 	.word	0x00000000
        /*0808*/ 	.word	0x000000b0
        /*080c*/ 	.short	0x010a
        /*080e*/ 	.byte	0xff
	.zero		1


	//   ....[114]....
        /*0810*/ 	.word	0x00007a20
        /*0814*/ 	.word	0x00000003
        /*0818*/ 	.word	0x000000f0
        /*081c*/ 	.short	0x010a
        /*081e*/ 	.byte	0xff
	.zero		1


	//   ....[115]....
        /*0820*/ 	.word	0x00007a80
        /*0824*/ 	.word	0x00000000
        /*0828*/ 	.word	0x00000000
        /*082c*/ 	.short	0x010a
        /*082e*/ 	.byte	0xff
	.zero		1


	//   ....[116]....
        /*0830*/ 	.word	0x00007ae0
        /*0834*/ 	.word	0x00000000
        /*0838*/ 	.word	0x00000000
        /*083c*/ 	.short	0x010a
        /*083e*/ 	.byte	0xff
	.zero		1


	//   ....[117]....
        /*0840*/ 	.word	0x00007b40
        /*0844*/ 	.word	0x00000000
        /*0848*/ 	.word	0x00000000
        /*084c*/ 	.short	0x010a
        /*084e*/ 	.byte	0xff
	.zero		1


	//   ....[118]....
        /*0850*/ 	.word	0x00007ba0
        /*0854*/ 	.word	0x00000000
        /*0858*/ 	.word	0x00000000
        /*085c*/ 	.short	0x010a
        /*085e*/ 	.byte	0xff
	.zero		1


	//   ....[119]....
        /*0860*/ 	.word	0x00007c00
        /*0864*/ 	.word	0x00000000
        /*0868*/ 	.word	0x00000000
        /*086c*/ 	.short	0x010a
        /*086e*/ 	.byte	0xff
	.zero		1


	//   ....[120]....
        /*0870*/ 	.word	0x00007c50
        /*0874*/ 	.word	0x00000000
        /*0878*/ 	.word	0x000000b0
        /*087c*/ 	.short	0x010a
        /*087e*/ 	.byte	0xff
	.zero		1


	//   ....[121]....
        /*0880*/ 	.word	0x00007cb0
        /*0884*/ 	.word	0x00000000
        /*0888*/ 	.word	0x000000a8
        /*088c*/ 	.short	0x010a
        /*088e*/ 	.byte	0xff
	.zero		1


	//   ....[122]....
        /*0890*/ 	.word	0x00007d10
        /*0894*/ 	.word	0x00000003
        /*0898*/ 	.word	0x00000090
        /*089c*/ 	.short	0x010a
        /*089e*/ 	.byte	0xff
	.zero		1


	//   ....[123]....
        /*08a0*/ 	.word	0x00007d70
        /*08a4*/ 	.word	0x00000003
        /*08a8*/ 	.word	0x00000098
        /*08ac*/ 	.short	0x010a
        /*08ae*/ 	.byte	0xff
	.zero		1


	//   ....[124]....
        /*08b0*/ 	.word	0x00007dd0
        /*08b4*/ 	.word	0x00000000
        /*08b8*/ 	.word	0x00000090
        /*08bc*/ 	.short	0x010a
        /*08be*/ 	.byte	0xff
	.zero		1


	//   ....[125]....
        /*08c0*/ 	.word	0x00007e20
        /*08c4*/ 	.word	0x00000000
        /*08c8*/ 	.word	0x000000b0
        /*08cc*/ 	.short	0x010a
        /*08ce*/ 	.byte	0xff
	.zero		1


	//   ....[126]....
        /*08d0*/ 	.word	0x00007e70
        /*08d4*/ 	.word	0x00000000
        /*08d8*/ 	.word	0x00000080
        /*08dc*/ 	.short	0x010a
        /*08de*/ 	.byte	0xff
	.zero		1


	//   ....[127]....
        /*08e0*/ 	.word	0x00007ec0
        /*08e4*/ 	.word	0x00000071
        /*08e8*/ 	.word	0x000000d0
        /*08ec*/ 	.short	0x010a
        /*08ee*/ 	.byte	0xff
	.zero		1


	//   ....[128]....
        /*08f0*/ 	.word	0x00007f10
        /*08f4*/ 	.word	0x00000020
        /*08f8*/ 	.word	0x00000080
        /*08fc*/ 	.short	0x010a
        /*08fe*/ 	.byte	0xff
	.zero		1


	//----- nvinfo : EIATTR_NUM_MBARRIERS
	.align		4
.L_47:
        /*0900*/ 	.byte	0x03, 0x38
        /*0902*/ 	.short	0x0026


	//----- nvinfo : EIATTR_EXIT_INSTR_OFFSETS
	.align		4
        /*0904*/ 	.byte	0x04, 0x1c
        /*0906*/ 	.short	(.L_49 - .L_48)


	//   ....[0]....
.L_48:
        /*0908*/ 	.word	0x00002790


	//   ....[1]....
        /*090c*/ 	.word	0x00002c80


	//   ....[2]....
        /*0910*/ 	.word	0x00002ce0


	//   ....[3]....
        /*0914*/ 	.word	0x00003c40


	//   ....[4]....
        /*0918*/ 	.word	0x00004950


	//   ....[5]....
        /*091c*/ 	.word	0x00004990


	//   ....[6]....
        /*0920*/ 	.word	0x00007450


	//----- nvinfo : EIATTR_MAX_THREADS
	.align		4
.L_49:
        /*0924*/ 	.byte	0x04, 0x05
        /*0926*/ 	.short	(.L_51 - .L_50)
.L_50:
        /*0928*/ 	.word	0x00000100
        /*092c*/ 	.word	0x00000001
        /*0930*/ 	.word	0x00000001


	//----- nvinfo : EIATTR_CRS_STACK_SIZE
	.align		4
.L_51:
        /*0934*/ 	.byte	0x04, 0x1e
        /*0936*/ 	.short	(.L_53 - .L_52)
.L_52:
        /*0938*/ 	.word	0x00000000


	//----- nvinfo : EIATTR_CBANK_PARAM_SIZE
	.align		4
.L_53:
        /*093c*/ 	.byte	0x03, 0x19
        /*093e*/ 	.short	0x0800


	//----- nvinfo : EIATTR_PARAM_CBANK
	.align		4
        /*0940*/ 	.byte	0x04, 0x0a
        /*0942*/ 	.short	(.L_55 - .L_54)
	.align		4
.L_54:
        /*0944*/ 	.word	index@(.nv.constant0._ZN7cutlass13device_kernelINS_4gemm6kernel13GemmUniversalIN4cute5tupleIJiiiiEEENS1_10collective13CollectiveMmaINS1_35MainloopSm100TmaUmmaWarpSpecializedILi8ELi2ELi4ENS5_IJNS4_1CILi1EEESB_SB_EEEEENS5_IJNSA_ILi64EEENSA_ILi128EEESF_EEENS_12float_e4m3_tENS5_IJlSB_lEEESH_SI_NS4_8TiledMMAINS4_8MMA_AtomIJNS4_10MMA_TraitsINS4_19SM100_MMA_F8F6F4_SSEJSH_SH_fSE_SF_NS4_17integral_constantINS4_4UMMA5MajorELSP_0EEESQ_NSN_INSO_7ScaleInELSR_0EEESS_EEEEEENS4_6LayoutISC_NS5_IJNSA_ILi0EEESW_SW_EEEEENS5_IJNS4_10UnderscoreESZ_SZ_EEEEENS4_13SM90_TMA_LOADENS4_14ComposedLayoutINS4_7SwizzleILi3ELi4ELi3EEENS4_18smem_ptr_flag_bitsILi8EEENSV_INS5_IJNSA_ILi8EEESF_EEENS5_IJSF_SB_EEEEEEEvNS4_8identityES12_S1C_vS1D_EENS_8epilogue10collective18CollectiveEpilogueINS1F_23Sm100TmaWarpSpecializedILi2ELi2ELi32ELb0ELb0EEEJSG_NS5_IJNSV_ISE_SB_EES1K_EEESH_SI_SH_SI_NS1F_6fusion15FusionCallbacksIS1J_NS1M_17LinearCombinationISH_fSH_fLNS_15FloatRoundStyleE2EEESG_S1L_JEEENS4_5SM1004TMEM4LOAD26SM100_TMEM_LOAD_16dp32b32xES12_NS13_INS14_ILi2ELi4ELi3EEES17_NSV_INS5_IJS18_SE_EEENS5_IJSE_SB_EEEEEEENS4_39AutoVectorizingCopyWithAssumedAlignmentILi128EEENS4_14SM90_TMA_STOREES20_S22_S22_EEEvvEEEEvNT_6ParamsE)
        /*0948*/ 	.short	0x0380
        /*094a*/ 	.short	0x0800


	//----- nvinfo : EIATTR_SW_WAR
	.align		4
.L_55:
        /*094c*/ 	.byte	0x04, 0x36
        /*094e*/ 	.short	(.L_57 - .L_56)
.L_56:
        /*0950*/ 	.word	0x00000008
.L_57:


//--------------------- .nv.callgraph             --------------------------
	.section	.nv.callgraph,"",@"SHT_CUDA_CALLGRAPH"
	.align	4
	.sectionentsize	8
	.align		4
        /*0000*/ 	.word	0x00000000
	.align		4
        /*0004*/ 	.word	0xffffffff
	.align		4
        /*0008*/ 	.word	index@(_ZN7cutlass13device_kernelINS_4gemm6kernel13GemmUniversalIN4cute5tupleIJiiiiEEENS1_10collective13CollectiveMmaINS1_35MainloopSm100TmaUmmaWarpSpecializedILi8ELi2ELi4ENS5_IJNS4_1CILi1EEESB_SB_EEEEENS5_IJNSA_ILi64EEENSA_ILi128EEESF_EEENS_12float_e4m3_tENS5_IJlSB_lEEESH_SI_NS4_8TiledMMAINS4_8MMA_AtomIJNS4_10MMA_TraitsINS4_19SM100_MMA_F8F6F4_SSEJSH_SH_fSE_SF_NS4_17integral_constantINS4_4UMMA5MajorELSP_0EEESQ_NSN_INSO_7ScaleInELSR_0EEESS_EEEEEENS4_6LayoutISC_NS5_IJNSA_ILi0EEESW_SW_EEEEENS5_IJNS4_10UnderscoreESZ_SZ_EEEEENS4_13SM90_TMA_LOADENS4_14ComposedLayoutINS4_7SwizzleILi3ELi4ELi3EEENS4_18smem_ptr_flag_bitsILi8EEENSV_INS5_IJNSA_ILi8EEESF_EEENS5_IJSF_SB_EEEEEEEvNS4_8identityES12_S1C_vS1D_EENS_8epilogue10collective18CollectiveEpilogueINS1F_23Sm100TmaWarpSpecializedILi2ELi2ELi32ELb0ELb0EEEJSG_NS5_IJNSV_ISE_SB_EES1K_EEESH_SI_SH_SI_NS1F_6fusion15FusionCallbacksIS1J_NS1M_17LinearCombinationISH_fSH_fLNS_15FloatRoundStyleE2EEESG_S1L_JEEENS4_5SM1004TMEM4LOAD26SM100_TMEM_LOAD_16dp32b32xES12_NS13_INS14_ILi2ELi4ELi3EEES17_NSV_INS5_IJS18_SE_EEENS5_IJSE_SB_EEEEEEENS4_39AutoVectorizingCopyWithAssumedAlignmentILi128EEENS4_14SM90_TMA_STOREES20_S22_S22_EEEvvEEEEvNT_6ParamsE)
	.align		4
        /*000c*/ 	.word	index@(__assertfail)
	.align		4
        /*0010*/ 	.word	0x00000000
	.align		4
        /*0014*/ 	.word	0xfffffffe
	.align		4
        /*0018*/ 	.word	0x00000000
	.align		4
        /*001c*/ 	.word	0xfffffffd
	.align		4
        /*0020*/ 	.word	0x00000000
	.align		4
        /*0024*/ 	.word	0xfffffffc


//--------------------- .nv.constant4             --------------------------
	.section	.nv.constant4,"a",@progbits
	.align	8
	.align		8
.nv.constant4:
        /*0000*/ 	.dword	__assertfail
	.align		8
        /*0008*/ 	.dword	__unnamed_1
	.align		8
        /*0010*/ 	.dword	__unnamed_2
	.align		8
        /*0018*/ 	.dword	_ZN40_INTERNAL_1f8f5205_4_k_cu_76c0c559_104914cuda3std3__45__cpo5beginE
	.align		8
        /*0020*/ 	.dword	_ZN40_INTERNAL_1f8f5205_4_k_cu_76c0c559_104914cuda3std3__45__cpo3endE
	.align		8
        /*0028*/ 	.dword	_ZN40_INTERNAL_1f8f5205_4_k_cu_76c0c559_104914cuda3std3__45__cpo6cbeginE
	.align		8
        /*0030*/ 	.dword	_ZN40_INTERNAL_1f8f5205_4_k_cu_76c0c559_104914cuda3std3__45__cpo4cendE
	.align		8
        /*0038*/ 	.dword	_ZN40_INTERNAL_1f8f5205_4_k_cu_76c0c559_104914cuda3std3__442_GLOBAL__N__1f8f5205_4_k_cu_76c0c559_104916ignoreE
	.align		8
        /*0040*/ 	.dword	_ZN40_INTERNAL_1f8f5205_4_k_cu_76c0c559_104914cuda3std3__419piecewise_constructE
	.align		8
        /*0048*/ 	.dword	_ZN40_INTERNAL_1f8f5205_4_k_cu_76c0c559_104914cuda3std3__48in_placeE
	.align		8
        /*0050*/ 	.dword	_ZN40_INTERNAL_1f8f5205_4_k_cu_76c0c559_104914cuda3std6ranges3__45__cpo4swapE
	.align		8
        /*0058*/ 	.dword	_ZN40_INTERNAL_1f8f5205_4_k_cu_76c0c559_104914cuda3std6ranges3__45__cpo9iter_moveE
	.align		8
        /*0060*/ 	.dword	_ZN40_INTERNAL_1f8f5205_4_k_cu_76c0c559_104914cute7productE
	.align		8
        /*0068*/ 	.dword	_ZN40_INTERNAL_1f8f5205_4_k_cu_76c0c559_104914cute1_E
	.align		8
        /*0070*/ 	.dword	$str$25
	.align		8
        /*0078*/ 	.dword	$str$26
	.align		8
        /*0080*/ 	.dword	$str$27
	.align		8
        /*0088*/ 	.dword	$str$28


//--------------------- .text._ZN7cutlass13device_kernelINS_4gemm6kernel13GemmUniversalIN4cute5tupleIJiiiiEEENS1_10collective13CollectiveMmaINS1_35MainloopSm100TmaUmmaWarpSpecializedILi8ELi2ELi4ENS5_IJNS4_1CILi1EEESB_SB_EEEEENS5_IJNSA_ILi64EEENSA_ILi128EEESF_EEENS_12float_e4m3_tENS5_IJlSB_lEEESH_SI_NS4_8TiledMMAINS4_8MMA_AtomIJNS4_10MMA_TraitsINS4_19SM100_MMA_F8F6F4_SSEJSH_SH_fSE_SF_NS4_17integral_constantINS4_4UMMA5MajorELSP_0EEESQ_NSN_INSO_7ScaleInELSR_0EEESS_EEEEEENS4_6LayoutISC_NS5_IJNSA_ILi0EEESW_SW_EEEEENS5_IJNS4_10UnderscoreESZ_SZ_EEEEENS4_13SM90_TMA_LOADENS4_14ComposedLayoutINS4_7SwizzleILi3ELi4ELi3EEENS4_18smem_ptr_flag_bitsILi8EEENSV_INS5_IJNSA_ILi8EEESF_EEENS5_IJSF_SB_EEEEEEEvNS4_8identityES12_S1C_vS1D_EENS_8epilogue10collective18CollectiveEpilogueINS1F_23Sm100TmaWarpSpecializedILi2ELi2ELi32ELb0ELb0EEEJSG_NS5_IJNSV_ISE_SB_EES1K_EEESH_SI_SH_SI_NS1F_6fusion15FusionCallbacksIS1J_NS1M_17LinearCombinationISH_fSH_fLNS_15FloatRoundStyleE2EEESG_S1L_JEEENS4_5SM1004TMEM4LOAD26SM100_TMEM_LOAD_16dp32b32xES12_NS13_INS14_ILi2ELi4ELi3EEES17_NSV_INS5_IJS18_SE_EEENS5_IJSE_SB_EEEEEEENS4_39AutoVectorizingCopyWithAssumedAlignmentILi128EEENS4_14SM90_TMA_STOREES20_S22_S22_EEEvvEEEEvNT_6ParamsE --------------------------
	.section	.text._ZN7cutlass13device_kernelINS_4gemm6kernel13GemmUniversalIN4cute5tupleIJiiiiEEENS1_10collective13CollectiveMmaINS1_35MainloopSm100TmaUmmaWarpSpecializedILi8ELi2ELi4ENS5_IJNS4_1CILi1EEESB_SB_EEEEENS5_IJNSA_ILi64EEENSA_ILi128EEESF_EEENS_12float_e4m3_tENS5_IJlSB_lEEESH_SI_NS4_8TiledMMAINS4_8MMA_AtomIJNS4_10MMA_TraitsINS4_19SM100_MMA_F8F6F4_SSEJSH_SH_fSE_SF_NS4_17integral_constantINS4_4UMMA5MajorELSP_0EEESQ_NSN_INSO_7ScaleInELSR_0EEESS_EEEEEENS4_6LayoutISC_NS5_IJNSA_ILi0EEESW_SW_EEEEENS5_IJNS4_10UnderscoreESZ_SZ_EEEEENS4_13SM90_TMA_LOADENS4_14ComposedLayoutINS4_7SwizzleILi3ELi4ELi3EEENS4_18smem_ptr_flag_bitsILi8EEENSV_INS5_IJNSA_ILi8EEESF_EEENS5_IJSF_SB_EEEEEEEvNS4_8identityES12_S1C_vS1D_EENS_8epilogue10collective18CollectiveEpilogueINS1F_23Sm100TmaWarpSpecializedILi2ELi2ELi32ELb0ELb0EEEJSG_NS5_IJNSV_ISE_SB_EES1K_EEESH_SI_SH_SI_NS1F_6fusion15FusionCallbacksIS1J_NS1M_17LinearCombinationISH_fSH_fLNS_15FloatRoundStyleE2EEESG_S1L_JEEENS4_5SM1004TMEM4LOAD26SM100_TMEM_LOAD_16dp32b32xES12_NS13_INS14_ILi2ELi4ELi3EEES17_NSV_INS5_IJS18_SE_EEENS5_IJSE_SB_EEEEEEENS4_39AutoVectorizingCopyWithAssumedAlignmentILi128EEENS4_14SM90_TMA_STOREES20_S22_S22_EEEvvEEEEvNT_6ParamsE,"ax",@progbits
	.align	128
.text._ZN7cutlass13device_kernelINS_4gemm6kernel13GemmUniversalIN4cute5tupleIJiiiiEEENS1_10collective13CollectiveMmaINS1_35MainloopSm100TmaUmmaWarpSpecializedILi8ELi2ELi4ENS5_IJNS4_1CILi1EEESB_SB_EEEEENS5_IJNSA_ILi64EEENSA_ILi128EEESF_EEENS_12float_e4m3_tENS5_IJlSB_lEEESH_SI_NS4_8TiledMMAINS4_8MMA_AtomIJNS4_10MMA_TraitsINS4_19SM100_MMA_F8F6F4_SSEJSH_SH_fSE_SF_NS4_17integral_constantINS4_4UMMA5MajorELSP_0EEESQ_NSN_INSO_7ScaleInELSR_0EEESS_EEEEEENS4_6LayoutISC_NS5_IJNSA_ILi0EEESW_SW_EEEEENS5_IJNS4_10UnderscoreESZ_SZ_EEEEENS4_13SM90_TMA_LOADENS4_14ComposedLayoutINS4_7SwizzleILi3ELi4ELi3EEENS4_18smem_ptr_flag_bitsILi8EEENSV_INS5_IJNSA_ILi8EEESF_EEENS5_IJSF_SB_EEEEEEEvNS4_8identityES12_S1C_vS1D_EENS_8epilogue10collective18CollectiveEpilogueINS1F_23Sm100TmaWarpSpecializedILi2ELi2ELi32ELb0ELb0EEEJSG_NS5_IJNSV_ISE_SB_EES1K_EEESH_SI_SH_SI_NS1F_6fusion15FusionCallbacksIS1J_NS1M_17LinearCombinationISH_fSH_fLNS_15FloatRoundStyleE2EEESG_S1L_JEEENS4_5SM1004TMEM4LOAD26SM100_TMEM_LOAD_16dp32b32xES12_NS13_INS14_ILi2ELi4ELi3EEES17_NSV_INS5_IJS18_SE_EEENS5_IJSE_SB_EEEEEEENS4_39AutoVectorizingCopyWithAssumedAlignmentILi128EEENS4_14SM90_TMA_STOREES20_S22_S22_EEEvvEEEEvNT_6ParamsE:
        .type           _ZN7cutlass13device_kernelINS_4gemm6kernel13GemmUniversalIN4cute5tupleIJiiiiEEENS1_10collective13CollectiveMmaINS1_35MainloopSm100TmaUmmaWarpSpecializedILi8ELi2ELi4ENS5_IJNS4_1CILi1EEESB_SB_EEEEENS5_IJNSA_ILi64EEENSA_ILi128EEESF_EEENS_12float_e4m3_tENS5_IJlSB_lEEESH_SI_NS4_8TiledMMAINS4_8MMA_AtomIJNS4_10MMA_TraitsINS4_19SM100_MMA_F8F6F4_SSEJSH_SH_fSE_SF_NS4_17integral_constantINS4_4UMMA5MajorELSP_0EEESQ_NSN_INSO_7ScaleInELSR_0EEESS_EEEEEENS4_6LayoutISC_NS5_IJNSA_ILi0EEESW_SW_EEEEENS5_IJNS4_10UnderscoreESZ_SZ_EEEEENS4_13SM90_TMA_LOADENS4_14ComposedLayoutINS4_7SwizzleILi3ELi4ELi3EEENS4_18smem_ptr_flag_bitsILi8EEENSV_INS5_IJNSA_ILi8EEESF_EEENS5_IJSF_SB_EEEEEEEvNS4_8identityES12_S1C_vS1D_EENS_8epilogue10collective18CollectiveEpilogueINS1F_23Sm100TmaWarpSpecializedILi2ELi2ELi32ELb0ELb0EEEJSG_NS5_IJNSV_ISE_SB_EES1K_EEESH_SI_SH_SI_NS1F_6fusion15FusionCallbacksIS1J_NS1M_17LinearCombinationISH_fSH_fLNS_15FloatRoundStyleE2EEESG_S1L_JEEENS4_5SM1004TMEM4LOAD26SM100_TMEM_LOAD_16dp32b32xES12_NS13_INS14_ILi2ELi4ELi3EEES17_NSV_INS5_IJS18_SE_EEENS5_IJSE_SB_EEEEEEENS4_39AutoVectorizingCopyWithAssumedAlignmentILi128EEENS4_14SM90_TMA_STOREES20_S22_S22_EEEvvEEEEvNT_6ParamsE,@function
        .size           _ZN7cutlass13device_kernelINS_4gemm6kernel13GemmUniversalIN4cute5tupleIJiiiiEEENS1_10collective13CollectiveMmaINS1_35MainloopSm100TmaUmmaWarpSpecializedILi8ELi2ELi4ENS5_IJNS4_1CILi1EEESB_SB_EEEEENS5_IJNSA_ILi64EEENSA_ILi128EEESF_EEENS_12float_e4m3_tENS5_IJlSB_lEEESH_SI_NS4_8TiledMMAINS4_8MMA_AtomIJNS4_10MMA_TraitsINS4_19SM100_MMA_F8F6F4_SSEJSH_SH_fSE_SF_NS4_17integral_constantINS4_4UMMA5MajorELSP_0EEESQ_NSN_INSO_7ScaleInELSR_0EEESS_EEEEEENS4_6LayoutISC_NS5_IJNSA_ILi0EEESW_SW_EEEEENS5_IJNS4_10UnderscoreESZ_SZ_EEEEENS4_13SM90_TMA_LOADENS4_14ComposedLayoutINS4_7SwizzleILi3ELi4ELi3EEENS4_18smem_ptr_flag_bitsILi8EEENSV_INS5_IJNSA_ILi8EEESF_EEENS5_IJSF_SB_EEEEEEEvNS4_8identityES12_S1C_vS1D_EENS_8epilogue10collective18CollectiveEpilogueINS1F_23Sm100TmaWarpSpecializedILi2ELi2ELi32ELb0ELb0EEEJSG_NS5_IJNSV_ISE_SB_EES1K_EEESH_SI_SH_SI_NS1F_6fusion15FusionCallbacksIS1J_NS1M_17LinearCombinationISH_fSH_fLNS_15FloatRoundStyleE2EEESG_S1L_JEEENS4_5SM1004TMEM4LOAD26SM100_TMEM_LOAD_16dp32b32xES12_NS13_INS14_ILi2ELi4ELi3EEES17_NSV_INS5_IJS18_SE_EEENS5_IJSE_SB_EEEEEEENS4_39AutoVectorizingCopyWithAssumedAlignmentILi128EEENS4_14SM90_TMA_STOREES20_S22_S22_EEEvvEEEEvNT_6ParamsE,(.L_x_154 - _ZN7cutlass13device_kernelINS_4gemm6kernel13GemmUniversalIN4cute5tupleIJiiiiEEENS1_10collective13CollectiveMmaINS1_35MainloopSm100TmaUmmaWarpSpecializedILi8ELi2ELi4ENS5_IJNS4_1CILi1EEESB_SB_EEEEENS5_IJNSA_ILi64EEENSA_ILi128EEESF_EEENS_12float_e4m3_tENS5_IJlSB_lEEESH_SI_NS4_8TiledMMAINS4_8MMA_AtomIJNS4_10MMA_TraitsINS4_19SM100_MMA_F8F6F4_SSEJSH_SH_fSE_SF_NS4_17integral_constantINS4_4UMMA5MajorELSP_0EEESQ_NSN_INSO_7ScaleInELSR_0EEESS_EEEEEENS4_6LayoutISC_NS5_IJNSA_ILi0EEESW_SW_EEEEENS5_IJNS4_10UnderscoreESZ_SZ_EEEEENS4_13SM90_TMA_LOADENS4_14ComposedLayoutINS4_7SwizzleILi3ELi4ELi3EEENS4_18smem_ptr_flag_bitsILi8EEENSV_INS5_IJNSA_ILi8EEESF_EEENS5_IJSF_SB_EEEEEEEvNS4_8identityES12_S1C_vS1D_EENS_8epilogue10collective18CollectiveEpilogueINS1F_23Sm100TmaWarpSpecializedILi2ELi2ELi32ELb0ELb0EEEJSG_NS5_IJNSV_ISE_SB_EES1K_EEESH_SI_SH_SI_NS1F_6fusion15FusionCallbacksIS1J_NS1M_17LinearCombinationISH_fSH_fLNS_15FloatRoundStyleE2EEESG_S1L_JEEENS4_5SM1004TMEM4LOAD26SM100_TMEM_LOAD_16dp32b32xES12_NS13_INS14_ILi2ELi4ELi3EEES17_NSV_INS5_IJS18_SE_EEENS5_IJSE_SB_EEEEEEENS4_39AutoVectorizingCopyWithAssumedAlignmentILi128EEENS4_14SM90_TMA_STOREES20_S22_S22_EEEvvEEEEvNT_6ParamsE)
        .other          _ZN7cutlass13device_kernelINS_4gemm6kernel13GemmUniversalIN4cute5tupleIJiiiiEEENS1_10collective13CollectiveMmaINS1_35MainloopSm100TmaUmmaWarpSpecializedILi8ELi2ELi4ENS5_IJNS4_1CILi1EEESB_SB_EEEEENS5_IJNSA_ILi64EEENSA_ILi128EEESF_EEENS_12float_e4m3_tENS5_IJlSB_lEEESH_SI_NS4_8TiledMMAINS4_8MMA_AtomIJNS4_10MMA_TraitsINS4_19SM100_MMA_F8F6F4_SSEJSH_SH_fSE_SF_NS4_17integral_constantINS4_4UMMA5MajorELSP_0EEESQ_NSN_INSO_7ScaleInELSR_0EEESS_EEEEEENS4_6LayoutISC_NS5_IJNSA_ILi0EEESW_SW_EEEEENS5_IJNS4_10UnderscoreESZ_SZ_EEEEENS4_13SM90_TMA_LOADENS4_14ComposedLayoutINS4_7SwizzleILi3ELi4ELi3EEENS4_18smem_ptr_flag_bitsILi8EEENSV_INS5_IJNSA_ILi8EEESF_EEENS5_IJSF_SB_EEEEEEEvNS4_8identityES12_S1C_vS1D_EENS_8epilogue10collective18CollectiveEpilogueINS1F_23Sm100TmaWarpSpecializedILi2ELi2ELi32ELb0ELb0EEEJSG_NS5_IJNSV_ISE_SB_EES1K_EEESH_SI_SH_SI_NS1F_6fusion15FusionCallbacksIS1J_NS1M_17LinearCombinationISH_fSH_fLNS_15FloatRoundStyleE2EEESG_S1L_JEEENS4_5SM1004TMEM4LOAD26SM100_TMEM_LOAD_16dp32b32xES12_NS13_INS14_ILi2ELi4ELi3EEES17_NSV_INS5_IJS18_SE_EEENS5_IJSE_SB_EEEEEEENS4_39AutoVectorizingCopyWithAssumedAlignmentILi128EEENS4_14SM90_TMA_STOREES20_S22_S22_EEEvvEEEEvNT_6ParamsE,@"STO_CUDA_ENTRY STV_DEFAULT"
_ZN7cutlass13device_kernelINS_4gemm6kernel13GemmUniversalIN4cute5tupleIJiiiiEEENS1_10collective13CollectiveMmaINS1_35MainloopSm100TmaUmmaWarpSpecializedILi8ELi2ELi4ENS5_IJNS4_1CILi1EEESB_SB_EEEEENS5_IJNSA_ILi64EEENSA_ILi128EEESF_EEENS_12float_e4m3_tENS5_IJlSB_lEEESH_SI_NS4_8TiledMMAINS4_8MMA_AtomIJNS4_10MMA_TraitsINS4_19SM100_MMA_F8F6F4_SSEJSH_SH_fSE_SF_NS4_17integral_constantINS4_4UMMA5MajorELSP_0EEESQ_NSN_INSO_7ScaleInELSR_0EEESS_EEEEEENS4_6LayoutISC_NS5_IJNSA_ILi0EEESW_SW_EEEEENS5_IJNS4_10UnderscoreESZ_SZ_EEEEENS4_13SM90_TMA_LOADENS4_14ComposedLayoutINS4_7SwizzleILi3ELi4ELi3EEENS4_18smem_ptr_flag_bitsILi8EEENSV_INS5_IJNSA_ILi8EEESF_EEENS5_IJSF_SB_EEEEEEEvNS4_8identityES12_S1C_vS1D_EENS_8epilogue10collective18CollectiveEpilogueINS1F_23Sm100TmaWarpSpecializedILi2ELi2ELi32ELb0ELb0EEEJSG_NS5_IJNSV_ISE_SB_EES1K_EEESH_SI_SH_SI_NS1F_6fusion15FusionCallbacksIS1J_NS1M_17LinearCombinationISH_fSH_fLNS_15FloatRoundStyleE2EEESG_S1L_JEEENS4_5SM1004TMEM4LOAD26SM100_TMEM_LOAD_16dp32b32xES12_NS13_INS14_ILi2ELi4ELi3EEES17_NSV_INS5_IJS18_SE_EEENS5_IJSE_SB_EEEEEEENS4_39AutoVectorizingCopyWithAssumedAlignmentILi128EEENS4_14SM90_TMA_STOREES20_S22_S22_EEEvvEEEEvNT_6ParamsE:
[----:B------:R-:W1:Y:S01]  /*0000*/  LDC R1, c[0x0][0x37c] ;  /* 0x0000df00ff017b82 */ /* 0x000e620000000800 */
[----:B------:R-:W2:Y:S01]  /*0010*/  S2R R108, SR_TID.X ;  /* 0x00000000006c7919 */ /* 0x000ea20000002100 */
[----:B------:R-:W3:Y:S01]  /*0020*/  LDCU.64 UR4, c[0x0][0x890] ;  /* 0x00011200ff0477ac */ /* 0x000ee20008000a00 */
[----:B------:R-:W-:Y:S02]  /*0030*/  PRMT R95, RZ, 0x7610, R95 ;  /* 0x00007610ff5f7816 */ /* 0x000fe4000000005f */
[----:B------:R-:W-:Y:S01]  /*0040*/  ELECT P5, URZ, PT ;  /* 0x0000000000ff782f */ /* 0x000fe200038a0000 */
[----:B------:R-:W4:Y:S01]  /*0050*/  LDCU.64 UR46, c[0x0][0x358] ;  /* 0x00006b00ff2e77ac */ /* 0x000f220008000a00 */
[----:B---3--:R-:W-:-:S04]  /*0060*/  UISETP.NE.U32.AND UP0, UPT, UR4, URZ, UPT ;  /* 0x000000ff0400728c */ /* 0x008fc8000bf05070 */
[----:B------:R-:W-:Y:S01]  /*0070*/  UISETP.NE.AND.EX UP0, UPT, UR5, URZ, UPT, UP0 ;  /* 0x000000ff0500728c */ /* 0x000fe2000bf05300 */
[----:B--2---:R-:W-:-:S05]  /*0080*/  SHF.R.U32.HI R101, RZ, 0x5, R108 ;  /* 0x00000005ff657819 */ /* 0x004fca000001166c */
[----:B------:R-:W2:Y:S02]  /*0090*/  SHFL.IDX PT, R0, R101, RZ, 0x1f ;  /* 0x00001fff65007589 */ /* 0x000ea400000e0000 */
[----:B--2---:R-:W-:Y:S01]  /*00a0*/  R2UR UR8, R0 ;  /* 0x00000000000872ca */ /* 0x004fe200000e0000 */
[----:B-1--4-:R-:W-:-:S14]  /*00b0*/  BRA.U UP0, `(.L_x_0) ;  /* 0x00000001002c7547 */ /* 0x012fdc000b800000 */
[----:B------:R-:W1:Y:S02]  /*00c0*/  LDCU.64 UR6, c[0x0][0x888] ;  /* 0x00011100ff0677ac */ /* 0x000e640008000a00 */
[----:B-1----:R-:W-:-:S04]  /*00d0*/  UISETP.NE.U32.AND UP0, UPT, UR6, URZ, UPT ;  /* 0x000000ff0600728c */ /* 0x002fc8000bf05070 */
[----:B------:R-:W-:-:S09]  /*00e0*/  UISETP.NE.AND.EX UP0, UPT, UR7, URZ, UPT, UP0 ;  /* 0x000000ff0700728c */ /* 0x000fd2000bf05300 */
[----:B------:R-:W-:Y:S05]  /*00f0*/  BRA.U !UP0, `(.L_x_1) ;  /* 0x0000000108107547 */ /* 0x000fea000b800000 */
[----:B------:R-:W1:Y:S02]  /*0100*/  LDC.64 R2, c[0x0][0x888] ;  /* 0x00022200ff027b82 */ /* 0x000e640000000a00 */
[----:B-1----:R1:W5:Y:S01]  /*0110*/  LDG.E R49, desc[UR46][R2.64] ;  /* 0x0000002e02317981 */ /* 0x002362000c1e1900 */
[----:B------:R-:W-:Y:S01]  /*0120*/  HFMA2 R95, -RZ, RZ, 0, 5.9604644775390625e-08 ;  /* 0x00000001ff5f7431 */ /* 0x000fe200000001ff */
[----:B------:R-:W-:Y:S05]  /*0130*/  BRA `(.L_x_0) ;  /* 0x00000000000c7947 */ /* 0x000fea0003800000 */
.L_x_1:
[----:B------:R-:W1:Y:S01]  /*0140*/  LDCU UR6, c[0x0][0x880] ;  /* 0x00011000ff0677ac */ /* 0x000e620008000800 */
[----:B------:R-:W-:Y:S01]  /*0150*/  HFMA2 R95, -RZ, RZ, 0, 5.9604644775390625e-08 ;  /* 0x00000001ff5f7431 */ /* 0x000fe200000001ff */
[----:B-1----:R-:W-:-:S07]  /*0160*/  MOV R49, UR6 ;  /* 0x0000000600317c02 */ /* 0x002fce0008000f00 */
.L_x_0:
[----:B------:R-:W2:Y:S02]  /*0170*/  LDCU.64 UR6, c[0x0][0x8b0] ;  /* 0x00011600ff0677ac */ /* 0x000ea40008000a00 */
[----:B--2---:R-:W-:-:S04]  /*0180*/  UISETP.NE.U32.AND UP0, UPT, UR6, URZ, UPT ;  /* 0x000000ff0600728c */ /* 0x004fc8000bf05070 */
[----:B------:R-:W-:-:S09]  /*0190*/  UISETP.NE.AND.EX UP0, UPT, UR7, URZ, UPT, UP0 ;  /* 0x000000ff0700728c */ /* 0x000fd2000bf05300 */
[----:B------:R-:W-:Y:S05]  /*01a0*/  BRA.U UP0, `(.L_x_2) ;  /* 0x0000000100247547 */ /* 0x000fea000b800000 */
[----:B------:R-:W2:Y:S02]  /*01b0*/  LDCU.64 UR6, c[0x0][0x8a8] ;  /* 0x00011500ff0677ac */ /* 0x000ea40008000a00 */
[----:B--2---:R-:W-:-:S04]  /*01c0*/  UISETP.NE.U32.AND UP0, UPT, UR6, URZ, UPT ;  /* 0x000000ff0600728c */ /* 0x004fc8000bf05070 */
[----:B------:R-:W-:-:S09]  /*01d0*/  UISETP.NE.AND.EX UP0, UPT, UR7, URZ, UPT, UP0 ;  /* 0x000000ff0700728c */ /* 0x000fd2000bf05300 */
[----:B------:R-:W-:Y:S05]  /*01e0*/  BRA.U !UP0, `(.L_x_3) ;  /* 0x00000001080c7547 */ /* 0x000fea000b800000 */
[----:B-1----:R-:W1:Y:S02]  /*01f0*/  LDC.64 R2, c[0x0][0x8a8] ;  /* 0x00022a00ff027b82 */ /* 0x002e640000000a00 */
[----:B-1----:R2:W5:Y:S01]  /*0200*/  LDG.E R47, desc[UR46][R2.64] ;  /* 0x0000002e022f7981 */ /* 0x002562000c1e1900 */
[----:B------:R-:W-:Y:S05]  /*0210*/  BRA `(.L_x_2) ;  /* 0x0000000000087947 */ /* 0x000fea0003800000 */
.L_x_3:
[----:B------:R-:W2:Y:S02]  /*0220*/  LDCU UR6, c[0x0][0x8a0] ;  /* 0x00011400ff0677ac */ /* 0x000ea40008000800 */
[----:B--2---:R-:W-:Y:S02]  /*0230*/  MOV R47, UR6 ;  /* 0x00000006002f7c02 */ /* 0x004fe40008000f00 */
.L_x_2:
[----:B------:R-:W-:Y:S01]  /*0240*/  IMAD.U32 R0, RZ, RZ, UR8 ;  /* 0x00000008ff007e24 */ /* 0x000fe2000f8e00ff */
[----:B------:R-:W-:Y:S04]  /*0250*/  BSSY.RECONVERGENT B0, `(.L_x_4) ;  /* 0x000000c000007945 */ /* 0x000fe80003800200 */
[C---:B------:R-:W-:Y:S02]  /*0260*/  ISETP.NE.OR P1, PT, R0.reuse, 0x1, !P5 ;  /* 0x000000010000780c */ /* 0x040fe40006f25670 */
[----:B------:R-:W-:-:S11]  /*0270*/  ISETP.NE.OR P0, PT, R0, 0x3, !P5 ;  /* 0x000000030000780c */ /* 0x000fd60006f05670 */
[----:B------:R-:W-:Y:S05]  /*0280*/  @P1 BRA `(.L_x_5) ;  /* 0x0000000000201947 */ /* 0x000fea0003800000 */
[----:B------:R-:W3:Y:S02]  /*0290*/  LDCU.64 UR6, c[0x0][0x348] ;  /* 0x00006900ff0677ac */ /* 0x000ee40008000a00 */
[----:B---3--:R-:W-:Y:S02]  /*02a0*/  UIADD3 UR10, UP1, UPT, UR6, 0x80, URZ ;  /* 0x00000080060a7890 */ /* 0x008fe4000ff3e0ff */
[----:B------:R-:W-:Y:S02]  /*02b0*/  UIADD3 UR6, UP0, UPT, UR6, 0x180, URZ ;  /* 0x0000018006067890 */ /* 0x000fe4000ff1e0ff */
[----:B------:R-:W-:Y:S02]  /*02c0*/  UIADD3.X UR11, UPT, UPT, URZ, UR7, URZ, UP1, !UPT ;  /* 0x00000007ff0b7290 */ /* 0x000fe40008ffe4ff */
[----:B------:R-:W-:-:S07]  /*02d0*/  UIADD3.X UR7, UPT, UPT, URZ, UR7, URZ, UP0, !UPT ;  /* 0x00000007ff077290 */ /* 0x000fce00087fe4ff */
[----:B------:R3:W-:Y:S02]  /*02e0*/  UTMACCTL.PF [UR10] ;  /* 0x000000000a0079b9 */ /* 0x0007e40008040000 */
[----:B------:R3:W-:Y:S02]  /*02f0*/  UTMACCTL.PF [UR6] ;  /* 0x00000000060079b9 */ /* 0x0007e40008040000 */
[----:B---3--:R-:W-:Y:S01]  /*0300*/  NOP ;  /* 0x0000000000007918 */ /* 0x008fe20000000000 */
.L_x_5:
[----:B------:R-:W-:Y:S05]  /*0310*/  BSYNC.RECONVERGENT B0 ;  /* 0x0000000000007941 */ /* 0x000fea0003800200 */
.L_x_4:
[----:B------:R-:W-:Y:S04]  /*0320*/  BSSY.RECONVERGENT B0, `(.L_x_6) ;  /* 0x000000a000007945 */ /* 0x000fe80003800200 */
        /* <DEDUP_REMOVED lines=9> */
.L_x_7:
[----:B------:R-:W-:Y:S05]  /*03c0*/  BSYNC.RECONVERGENT B0 ;  /* 0x0000000000007941 */ /* 0x000fea0003800200 */
.L_x_6:
[----:B------:R-:W3:Y:S01]  /*03d0*/  LDCU.64 UR6, c[0x0][0x888] ;  /* 0x00011100ff0677ac */ /* 0x000ee20008000a00 */
[----:B------:R-:W-:Y:S02]  /*03e0*/  UISETP.EQ.U32.AND UP1, UPT, UR4, URZ, UPT ;  /* 0x000000ff0400728c */ /* 0x000fe4000bf22070 */
[----:B------:R-:W-:Y:S02]  /*03f0*/  UPLOP3.LUT UP2, UPT, UPT, UPT, UPT, 0x80, 0x8 ;  /* 0x000000000008789c */ /* 0x000fe40003f4f070 */
[----:B---3--:R-:W-:-:S04]  /*0400*/  UISETP.NE.U32.AND UP0, UPT, UR6, URZ, UPT ;  /* 0x000000ff0600728c */ /* 0x008fc8000bf05070 */
[----:B------:R-:W-:-:S04]  /*0410*/  UISETP.NE.AND.EX UP0, UPT, UR7, URZ, UPT, UP0 ;  /* 0x000000ff0700728c */ /* 0x000fc8000bf05300 */
[----:B------:R-:W-:-:S04]  /*0420*/  UISETP.EQ.OR.EX UP3, UPT, UR5, URZ, !UP0, UP1 ;  /* 0x000000ff0500728c */ /* 0x000fc8000c762710 */
[----:B------:R-:W-:-:S05]  /*0430*/  UP2UR UR50, UPR, URZ, 0x8 ;  /* 0x00000008ff327883 */ /* 0x000fca0008000000 */
[----:B------:R-:W-:Y:S07]  /*0440*/  BRA.U !UP3, `(.L_x_8) ;  /* 0x000000010b207547 */ /* 0x000fee000b800000 */
[----:B------:R-:W-:Y:S01]  /*0450*/  UISETP.NE.U32.AND UP2, UPT, UR4, URZ, UPT ;  /* 0x000000ff0400728c */ /* 0x000fe2000bf45070 */
[----:B-----5:R-:W-:Y:S01]  /*0460*/  FSETP.NEU.AND P0, PT, R49, RZ, PT ;  /* 0x000000ff3100720b */ /* 0x020fe20003f0d000 */
[----:B------:R-:W-:Y:S02]  /*0470*/  USEL UR4, URZ, 0xffffffff, UP0 ;  /* 0xffffffffff047887 */ /* 0x000fe40008000000 */
[----:B------:R-:W-:-:S10]  /*0480*/  UISETP.NE.AND.EX UP2, UPT, UR5, URZ, UPT, UP2 ;  /* 0x000000ff0500728c */ /* 0x000fd4000bf45320 */
[----:B------:R-:W-:Y:S01]  /*0490*/  VOTEU.ANY UP1, P0 ;  /* 0x0000000000ff7886 */ /* 0x000fe20000020100 */
[----:B------:R-:W-:-:S04]  /*04a0*/  @!UP2 USEL UR4, URZ, 0xffffffff, UP1 ;  /* 0xffffffffff04a887 */ /* 0x000fc80008800000 */
[----:B------:R-:W-:-:S04]  /*04b0*/  ULOP3.LUT UR4, UR4, 0x1, URZ, 0xc0, !UPT ;  /* 0x0000000104047892 */ /* 0x000fc8000f8ec0ff */
[----:B------:R-:W-:-:S11]  /*04c0*/  UISETP.NE.U32.AND UP2, UPT, UR4, 0x1, UPT ;  /* 0x000000010400788c */ /* 0x000fd6000bf45070 */
.L_x_8:
[----:B-12---:R-:W1:Y:S01]  /*04d0*/  SHFL.IDX PT, R2, R101, RZ, 0x1f ;  /* 0x00001fff65027589 */ /* 0x006e6200000e0000 */
[----:B------:R-:W-:-:S04]  /*04e0*/  UISETP.NE.AND UP1, UPT, UR8, 0x2, UPT ;  /* 0x000000020800788c */ /* 0x000fc8000bf25270 */
[----:B------:R-:W-:Y:S01]  /*04f0*/  USEL UR6, URZ, 0x1, UP1 ;  /* 0x00000001ff067887 */ /* 0x000fe20008800000 */
[----:B-1----:R-:W-:-:S13]  /*0500*/  ISETP.NE.AND P0, PT, R2, RZ, PT ;  /* 0x000000ff0200720c */ /* 0x002fda0003f05270 */
[----:B------:R-:W-:Y:S05]  /*0510*/  @P0 BRA `(.L_x_9) ;  /* 0x0000000000680947 */ /* 0x000fea0003800000 */
[----:B------:R-:W1:Y:S01]  /*0520*/  S2UR UR5, SR_CgaCtaId ;  /* 0x00000000000579c3 */ /* 0x000e620000008800 */
[----:B------:R-:W-:Y:S01]  /*0530*/  UMOV UR7, 0x400 ;  /* 0x0000040000077882 */ /* 0x000fe20000000000 */
[----:B------:R-:W-:Y:S01]  /*0540*/  UMOV UR4, 0x1 ;  /* 0x0000000100047882 */ /* 0x000fe20000000000 */
[----:B------:R-:W-:Y:S01]  /*0550*/  ELECT P0, URZ, PT ;  /* 0x0000000000ff782f */ /* 0x000fe20003800000 */
[----:B------:R-:W-:-:S04]  /*0560*/  UIADD3 UR10, UPT, UPT, -UR4, 0x100000, URZ ;  /* 0x00100000040a7890 */ /* 0x000fc8000fffe1ff */
[----:B------:R-:W-:Y:S02]  /*0570*/  USHF.L.U32 UR11, UR10, 0xb, URZ ;  /* 0x0000000b0a0b7899 */ /* 0x000fe400080006ff */
[----:B------:R-:W-:Y:S02]  /*0580*/  USHF.L.U32 UR10, UR10, 0x1, URZ ;  /* 0x000000010a0a7899 */ /* 0x000fe400080006ff */
[----:B-1----:R-:W-:Y:S01]  /*0590*/  ULEA UR5, UR5, UR7, 0x18 ;  /* 0x0000000705057291 */ /* 0x002fe2000f8ec0ff */
[----:B------:R-:W1:Y:S11]  /*05a0*/  FENCE.VIEW.ASYNC.S ;  /* 0x00000000000073c6 */ /* 0x000e760000000000 */
[----:B-1----:R1:W2:Y:S01]  /*05b0*/  SYNCS.EXCH.64 URZ, [UR5], UR10 ;  /* 0x0000000a05ff75b2 */ /* 0x0022a20008000100 */
[----:B------:R1:W3:Y:S01]  /*05c0*/  SYNCS.EXCH.64 URZ, [UR5+0x40], UR10 ;  /* 0x0000400a05ff75b2 */ /* 0x0002e20008000100 */
[----:B------:R1:W4:Y:S01]  /*05d0*/  SYNCS.EXCH.64 URZ, [UR5+0x8], UR10 ;  /* 0x0000080a05ff75b2 */ /* 0x0003220008000100 */
[----:B------:R1:W1:Y:S01]  /*05e0*/  SYNCS.EXCH.64 URZ, [UR5+0x48], UR10 ;  /* 0x0000480a05ff75b2 */ /* 0x0002620008000100 */
        /* <DEDUP_REMOVED lines=12> */
[----:B------:R-:W-:Y:S01]  /*06b0*/  NOP ;  /* 0x0000000000007918 */ /* 0x000fe20000000000 */
.L_x_9:
[----:B------:R-:W2:Y:S01]  /*06c0*/  SHFL.IDX PT, R2, R101, RZ, 0x1f ;  /* 0x00001fff65027589 */ /* 0x000ea200000e0000 */
[----:B------:R-:W-:Y:S01]  /*06d0*/  NOP ;  /* 0x0000000000007918 */ /* 0x000fe20000000000 */
[----:B--2---:R-:W-:-:S13]  /*06e0*/  ISETP.NE.AND P0, PT, R2, 0x1, PT ;  /* 0x000000010200780c */ /* 0x004fda0003f05270 */
[----:B------:R-:W-:Y:S05]  /*06f0*/  @P0 BRA `(.L_x_10) ;  /* 0x0000000000480947 */ /* 0x000fea0003800000 */
[----:B------:R-:W2:Y:S01]  /*0700*/  S2UR UR7, SR_CgaCtaId ;  /* 0x00000000000779c3 */ /* 0x000ea20000008800 */
[----:B------:R-:W-:Y:S01]  /*0710*/  UMOV UR9, 0x400 ;  /* 0x0000040000097882 */ /* 0x000fe20000000000 */
[----:B-1----:R-:W-:Y:S01]  /*0720*/  UMOV UR5, 0x20 ;  /* 0x0000002000057882 */ /* 0x002fe20000000000 */
[----:B------:R-:W-:Y:S01]  /*0730*/  UMOV UR4, 0x80 ;  /* 0x0000008000047882 */ /* 0x000fe20000000000 */
[----:B------:R-:W-:-:S04]  /*0740*/  UIADD3 UR10, UPT, UPT, -UR5, 0x100000, URZ ;  /* 0x00100000050a7890 */ /* 0x000fc8000fffe1ff */
[----:B------:R-:W-:Y:S02]  /*0750*/  USHF.L.U32 UR11, UR10, 0xb, URZ ;  /* 0x0000000b0a0b7899 */ /* 0x000fe400080006ff */
[----:B------:R-:W-:Y:S02]  /*0760*/  USHF.L.U32 UR10, UR10, 0x1, URZ ;  /* 0x000000010a0a7899 */ /* 0x000fe400080006ff */
[----:B------:R-:W-:-:S04]  /*0770*/  UIADD3 UR4, UPT, UPT, -UR4, 0x100000, URZ ;  /* 0x0010000004047890 */ /* 0x000fc8000fffe1ff */
[----:B------:R-:W-:Y:S02]  /*0780*/  USHF.L.U32 UR5, UR4, 0xb, URZ ;  /* 0x0000000b04057899 */ /* 0x000fe400080006ff */
[----:B------:R-:W-:Y:S01]  /*0790*/  USHF.L.U32 UR4, UR4, 0x1, URZ ;  /* 0x0000000104047899 */ /* 0x000fe200080006ff */
[----:B------:R-:W-:Y:S01]  /*07a0*/  ELECT P0, URZ, PT ;  /* 0x0000000000ff782f */ /* 0x000fe20003800000 */
[----:B--2---:R-:W-:Y:S01]  /*07b0*/  ULEA UR7, UR7, UR9, 0x18 ;  /* 0x0000000907077291 */ /* 0x004fe2000f8ec0ff */
[----:B------:R-:W1:Y:S11]  /*07c0*/  FENCE.VIEW.ASYNC.S ;  /* 0x00000000000073c6 */ /* 0x000e760000000000 */
[----:B-1----:R2:W1:Y:S01]  /*07d0*/  SYNCS.EXCH.64 URZ, [UR7+0x80], UR10 ;  /* 0x0000800a07ff75b2 */ /* 0x0024620008000100 */
[----:B------:R2:W1:Y:S01]  /*07e0*/  SYNCS.EXCH.64 URZ, [UR7+0x90], UR4 ;  /* 0x0000900407ff75b2 */ /* 0x0004620008000100 */
[----:B------:R2:W1:Y:S01]  /*07f0*/  SYNCS.EXCH.64 URZ, [UR7+0x88], UR10 ;  /* 0x0000880a07ff75b2 */ /* 0x0004620008000100 */
[----:B------:R2:W1:Y:S02]  /*0800*/  SYNCS.EXCH.64 URZ, [UR7+0x98], UR4 ;  /* 0x0000980407ff75b2 */ /* 0x0004640008000100 */
[----:B--2---:R-:W-:Y:S01]  /*0810*/  NOP ;  /* 0x0000000000007918 */ /* 0x004fe20000000000 */
.L_x_10:
[----:B------:R-:W2:Y:S01]  /*0820*/  SHFL.IDX PT, R2, R101, RZ, 0x1f ;  /* 0x00001fff65027589 */ /* 0x000ea200000e0000 */
[----:B------:R-:W-:Y:S01]  /*0830*/  NOP ;  /* 0x0000000000007918 */ /* 0x000fe20000000000 */
[----:B--2---:R-:W-:-:S13]  /*0840*/  ISETP.NE.AND P0, PT, R2, 0x3, PT ;  /* 0x000000030200780c */ /* 0x004fda0003f05270 */
[----:B------:R-:W-:Y:S05]  /*0850*/  @P0 BRA `(.L_x_11) ;  /* 0x0000000000300947 */ /* 0x000fea0003800000 */
[----:B-1----:R-:W1:Y:S01]  /*0860*/  S2UR UR5, SR_CgaCtaId ;  /* 0x00000000000579c3 */ /* 0x002e620000008800 */
        /* <DEDUP_REMOVED lines=8> */
[----:B-1----:R2:W1:Y:S01]  /*08f0*/  SYNCS.EXCH.64 URZ, [UR5+0xa0], UR10 ;  /* 0x0000a00a05ff75b2 */ /* 0x0024620008000100 */
[----:B------:R2:W1:Y:S02]  /*0900*/  SYNCS.EXCH.64 URZ, [UR5+0xa8], UR10 ;  /* 0x0000a80a05ff75b2 */ /* 0x0004640008000100 */
[----:B--2---:R-:W-:Y:S01]  /*0910*/  NOP ;  /* 0x0000000000007918 */ /* 0x004fe20000000000 */
.L_x_11:
[----:B------:R-:W2:Y:S01]  /*0920*/  SHFL.IDX PT, R2, R101, RZ, 0x1f ;  /* 0x00001fff65027589 */ /* 0x000ea200000e0000 */
[----:B------:R-:W-:Y:S01]  /*0930*/  NOP ;  /* 0x0000000000007918 */ /* 0x000fe20000000000 */
[----:B--2---:R-:W-:-:S13]  /*0940*/  ISETP.NE.AND P0, PT, R2, 0x4, PT ;  /* 0x000000040200780c */ /* 0x004fda0003f05270 */
[----:B------:R-:W-:Y:S05]  /*0950*/  @P0 BRA `(.L_x_12) ;  /* 0x00000000004c0947 */ /* 0x000fea0003800000 */
[----:B-1----:R-:W1:Y:S01]  /*0960*/  S2UR UR5, SR_CgaCtaId ;  /* 0x00000000000579c3 */ /* 0x002e620000008800 */
[----:B------:R-:W-:Y:S01]  /*0970*/  UMOV UR9, 0x100 ;  /* 0x0000010000097882 */ /* 0x000fe20000000000 */
[----:B------:R-:W-:Y:S01]  /*0980*/  UMOV UR7, 0x400 ;  /* 0x0000040000077882 */ /* 0x000fe20000000000 */
[----:B------:R-:W-:Y:S01]  /*0990*/  USEL UR9, UR9, 0xe0, UP2 ;  /* 0x000000e009097887 */ /* 0x000fe20009000000 */
[----:B------:R-:W-:Y:S01]  /*09a0*/  UMOV UR4, 0x1 ;  /* 0x0000000100047882 */ /* 0x000fe20000000000 */
[----:B------:R-:W-:Y:S01]  /*09b0*/  ELECT P0, URZ, PT ;  /* 0x0000000000ff782f */ /* 0x000fe20003800000 */
[----:B------:R-:W-:-:S04]  /*09c0*/  UIADD3 UR10, UPT, UPT, -UR4, 0x100000, URZ ;  /* 0x00100000040a7890 */ /* 0x000fc8000fffe1ff */
[----:B------:R-:W-:Y:S02]  /*09d0*/  USHF.L.U32 UR11, UR10, 0xb, URZ ;  /* 0x0000000b0a0b7899 */ /* 0x000fe400080006ff */
[----:B------:R-:W-:Y:S02]  /*09e0*/  USHF.L.U32 UR10, UR10, 0x1, URZ ;  /* 0x000000010a0a7899 */ /* 0x000fe400080006ff */
[----:B------:R-:W-:-:S04]  /*09f0*/  UIADD3 UR12, UPT, UPT, -UR9, 0x100000, URZ ;  /* 0x00100000090c7890 */ /* 0x000fc8000fffe1ff */
[----:B------:R-:W-:Y:S02]  /*0a00*/  USHF.L.U32 UR13, UR12, 0xb, URZ ;  /* 0x0000000b0c0d7899 */ /* 0x000fe400080006ff */
[----:B------:R-:W-:Y:S02]  /*0a10*/  USHF.L.U32 UR12, UR12, 0x1, URZ ;  /* 0x000000010c0c7899 */ /* 0x000fe400080006ff */
[----:B-1----:R-:W-:Y:S01]  /*0a20*/  ULEA UR5, UR5, UR7, 0x18 ;  /* 0x0000000705057291 */ /* 0x002fe2000f8ec0ff */
[----:B------:R-:W1:Y:S11]  /*0a30*/  FENCE.VIEW.ASYNC.S ;  /* 0x00000000000073c6 */ /* 0x000e760000000000 */
[----:B-1----:R2:W1:Y:S01]  /*0a40*/  SYNCS.EXCH.64 URZ, [UR5+0xb0], UR10 ;  /* 0x0000b00a05ff75b2 */ /* 0x0024620008000100 */
[----:B------:R2:W1:Y:S01]  /*0a50*/  SYNCS.EXCH.64 URZ, [UR5+0xc0], UR12 ;  /* 0x0000c00c05ff75b2 */ /* 0x0004620008000100 */
[----:B------:R2:W1:Y:S01]  /*0a60*/  SYNCS.EXCH.64 URZ, [UR5+0xb8], UR10 ;  /* 0x0000b80a05ff75b2 */ /* 0x0004620008000100 */
[----:B------:R2:W1:Y:S02]  /*0a70*/  SYNCS.EXCH.64 URZ, [UR5+0xc8], UR12 ;  /* 0x0000c80c05ff75b2 */ /* 0x0004640008000100 */
[----:B--2---:R-:W-:Y:S01]  /*0a80*/  NOP ;  /* 0x0000000000007918 */ /* 0x004fe20000000000 */
.L_x_12:
        /* <DEDUP_REMOVED lines=20> */
[----:B------:R2:W1:Y:S01]  /*0bd0*/  SYNCS.EXCH.64 URZ, [UR7+0xf8], UR4 ;  /* 0x0000f80407ff75b2 */ /* 0x0004620008000100 */
[----:B------:R2:W1:Y:S01]  /*0be0*/  SYNCS.EXCH.64 URZ, [UR7+0xe0], UR10 ;  /* 0x0000e00a07ff75b2 */ /* 0x0004620008000100 */
[----:B------:R2:W1:Y:S01]  /*0bf0*/  SYNCS.EXCH.64 URZ, [UR7+0x100], UR4 ;  /* 0x0001000407ff75b2 */ /* 0x0004620008000100 */
[----:B------:R2:W1:Y:S01]  /*0c00*/  SYNCS.EXCH.64 URZ, [UR7+0xe8], UR10 ;  /* 0x0000e80a07ff75b2 */ /* 0x0004620008000100 */
[----:B------:R2:W1:Y:S02]  /*0c10*/  SYNCS.EXCH.64 URZ, [UR7+0x108], UR4 ;  /* 0x0001080407ff75b2 */ /* 0x0004640008000100 */
[----:B--2---:R-:W-:Y:S01]  /*0c20*/  NOP ;  /* 0x0000000000007918 */ /* 0x004fe20000000000 */
.L_x_13:
        /* <DEDUP_REMOVED lines=18> */
.L_x_14:
[----:B-1----:R-:W1:Y:S01]  /*0d50*/  S2UR UR5, SR_CTAID.X ;  /* 0x00000000000579c3 */ /* 0x002e620000002500 */
[----:B------:R-:W-:-:S05]  /*0d60*/  CS2R.32 R96, SR_CgaSize ;  /* 0x0000000000607805 */ /* 0x000fca0000008a00 */
[----:B------:R-:W-:-:S05]  /*0d70*/  IMAD R96, R96, -0xa0, RZ ;  /* 0xffffff6060607824 */ /* 0x000fca00078e02ff */
[----:B------:R-:W-:-:S14]  /*0d80*/  R2UR UR9, R96 ;  /* 0x00000000600972ca */ /* 0x000fdc00000e0000 */
[----:B------:R-:W2:Y:S01]  /*0d90*/  LDCU UR9, c[0x0][UR9+0x2b0] ;  /* 0x00005600090977ac */ /* 0x000ea20008000800 */
[----:B------:R-:W-:Y:S01]  /*0da0*/  NOP ;  /* 0x0000000000007918 */ /* 0x000fe20000000000 */
[----:B------:R-:W-:-:S05]  /*0db0*/  CS2R.32 R96, SR_CgaSize ;  /* 0x0000000000607805 */ /* 0x000fca0000008a00 */
[----:B------:R-:W-:-:S05]  /*0dc0*/  IMAD R96, R96, -0xa0, RZ ;  /* 0xffffff6060607824 */ /* 0x000fca00078e02ff */
[----:B------:R-:W-:-:S14]  /*0dd0*/  R2UR UR7, R96 ;  /* 0x00000000600772ca */ /* 0x000fdc00000e0000 */
[----:B------:R-:W3:Y:S01]  /*0de0*/  LDCU UR7, c[0x0][UR7+0x2b4] ;  /* 0x00005680070777ac */ /* 0x000ee20008000800 */
[----:B------:R-:W4:Y:S08]  /*0df0*/  S2UR UR4, SR_CTAID.Y ;  /* 0x00000000000479c3 */ /* 0x000f300000002600 */
[----:B------:R-:W3:Y:S01]  /*0e00*/  LDC R9, c[0x0][0xb24] ;  /* 0x0002c900ff097b82 */ /* 0x000ee20000000800 */
[----:B-1----:R-:W-:-:S02]  /*0e10*/  I2FP.F32.U32 R4, UR5 ;  /* 0x0000000500047c45 */ /* 0x002fc40008201000 */
[----:B------:R-:W-:-:S05]  /*0e20*/  CS2R.32 R5, SR_CgaSize ;  /* 0x0000000000057805 */ /* 0x000fca0000008a00 */
[----:B------:R-:W-:-:S06]  /*0e30*/  IMAD R5, R5, -0xa0, RZ ;  /* 0xffffff6005057824 */ /* 0x000fcc00078e02ff */
[----:B------:R-:W1:Y:S01]  /*0e40*/  LDC R5, c[0x0][R5+0x2a0] ;  /* 0x0000a80005057b82 */ /* 0x000e620000000800 */
[----:B------:R-:W-:Y:S01]  /*0e50*/  MOV R21, UR5 ;  /* 0x0000000500157c02 */ /* 0x000fe20008000f00 */
[----:B--2---:R-:W-:Y:S01]  /*0e60*/  FMUL R4, R4, UR9 ;  /* 0x0000000904047c20 */ /* 0x004fe20008400000 */
[----:B----4-:R-:W-:Y:S02]  /*0e70*/  I2FP.F32.U32 R2, UR4 ;  /* 0x0000000400027c45 */ /* 0x010fe40008201000 */
[----:B------:R-:W-:-:S05]  /*0e80*/  CS2R.32 R3, SR_CgaSize ;  /* 0x0000000000037805 */ /* 0x000fca0000008a00 */
[----:B------:R-:W-:-:S06]  /*0e90*/  IMAD R3, R3, -0xa0, RZ ;  /* 0xffffff6003037824 */ /* 0x000fcc00078e02ff */
[----:B------:R-:W2:Y:S01]  /*0ea0*/  LDC R3, c[0x0][R3+0x2a4] ;  /* 0x0000a90003037b82 */ /* 0x000ea20000000800 */
[----:B------:R-:W4:Y:S01]  /*0eb0*/  F2I.U32.TRUNC.NTZ R96, R4 ;  /* 0x0000000400607305 */ /* 0x000f22000020f000 */
[----:B------:R-:W-:Y:S01]  /*0ec0*/  MOV R20, UR4 ;  /* 0x0000000400147c02 */ /* 0x000fe20008000f00 */
[----:B---3--:R-:W-:-:S05]  /*0ed0*/  FMUL R2, R2, UR7 ;  /* 0x0000000702027c20 */ /* 0x008fca0008400000 */
[----:B------:R-:W-:Y:S01]  /*0ee0*/  BAR.SYNC.DEFER_BLOCKING 0x0 ;  /* 0x0000000000007b1d */ /* 0x000fe20000010000 */
[----:B------:R-:W-:-:S05]  /*0ef0*/  ISETP.GE.AND P0, PT, R9, 0x1, PT ;  /* 0x000000010900780c */ /* 0x000fca0003f06270 */
[----:B------:R-:W3:Y:S02]  /*0f00*/  F2I.U32.TRUNC.NTZ R94, R2 ;  /* 0x00000002005e7305 */ /* 0x000ee4000020f000 */
[----:B------:R-:W2:Y:S01]  /*0f10*/  S2UR UR36, SR_CTAID.Z ;  /* 0x00000000002479c3 */ /* 0x000ea20000002700 */
[----:B----4-:R-:W-:-:S05]  /*0f20*/  IADD3 R96, PT, PT, -R96, RZ, RZ ;  /* 0x000000ff60607210 */ /* 0x010fca0007ffe1ff */
[----:B-1----:R-:W-:Y:S01]  /*0f30*/  IMAD R96, R5, R96, UR5 ;  /* 0x0000000505607e24 */ /* 0x002fe2000f8e0260 */
[----:B---3--:R-:W-:-:S05]  /*0f40*/  IADD3 R94, PT, PT, -R94, RZ, RZ ;  /* 0x000000ff5e5e7210 */ /* 0x008fca0007ffe1ff */
[----:B--2---:R-:W-:Y:S01]  /*0f50*/  IMAD R94, R3, R94, UR4 ;  /* 0x00000004035e7e24 */ /* 0x004fe2000f8e025e */
[----:B------:R-:W-:Y:S06]  /*0f60*/  @!P0 BRA `(.L_x_15) ;  /* 0x0000000000b88947 */ /* 0x000fec0003800000 */
[----:B------:R-:W1:Y:S01]  /*0f70*/  LDC.64 R4, c[0x0][0xb18] ;  /* 0x0002c600ff047b82 */ /* 0x000e620000000a00 */
[----:B------:R-:W-:-:S07]  /*0f80*/  ISETP.NE.AND P0, PT, R9, 0x1, PT ;  /* 0x000000010900780c */ /* 0x000fce0003f05270 */
[----:B------:R-:W2:Y:S08]  /*0f90*/  LDC R10, c[0x0][0xb0c] ;  /* 0x0002c300ff0a7b82 */ /* 0x000eb00000000800 */
[----:B------:R-:W3:Y:S08]  /*0fa0*/  LDC R11, c[0x0][0x370] ;  /* 0x0000dc00ff0b7b82 */ /* 0x000ef00000000800 */
[----:B------:R-:W4:Y:S01]  /*0fb0*/  LDC R12, c[0x0][0x374] ;  /* 0x0000dd00ff0c7b82 */ /* 0x000f220000000800 */
[----:B-1----:R-:W-:-:S07]  /*0fc0*/  ISETP.NE.AND P1, PT, R4, 0x1, PT ;  /* 0x000000010400780c */ /* 0x002fce0003f25270 */
[----:B------:R-:W3:Y:S01]  /*0fd0*/  LDC.64 R6, c[0x0][0xb10] ;  /* 0x0002c400ff067b82 */ /* 0x000ee20000000a00 */
[----:B--2---:R-:W-:-:S07]  /*0fe0*/  ISETP.NE.AND P2, PT, R10, 0x1, PT ;  /* 0x000000010a00780c */ /* 0x004fce0003f45270 */
[----:B------:R-:W1:Y:S08]  /*0ff0*/  LDC R8, c[0x0][0xb20] ;  /* 0x0002c800ff087b82 */ /* 0x000e700000000800 */
[----:B------:R-:W2:Y:S01]  /*1000*/  LDC.64 R2, c[0x0][0xb28] ;  /* 0x0002ca00ff027b82 */ /* 0x000ea20000000a00 */
[----:B----4-:R-:W-:-:S04]  /*1010*/  IMAD.HI.U32 R13, R12, R5, RZ ;  /* 0x000000050c0d7227 */ /* 0x010fc800078e00ff */
[----:B------:R-:W-:-:S04]  /*1020*/  IMAD.HI.U32 R5, R20, R5, RZ ;  /* 0x0000000514057227 */ /* 0x000fc800078e00ff */
[----:B---3--:R-:W-:-:S04]  /*1030*/  IMAD.HI.U32 R14, R11, R6, RZ ;  /* 0x000000060b0e7227 */ /* 0x008fc800078e00ff */
[C---:B------:R-:W-:Y:S01]  /*1040*/  IMAD.HI.U32 R16, R21.reuse, R6, RZ ;  /* 0x0000000615107227 */ /* 0x040fe200078e00ff */
[-C--:B------:R-:W-:Y:S02]  /*1050*/  @P2 SHF.R.U32.HI R11, RZ, R7.reuse, R14 ;  /* 0x00000007ff0b2219 */ /* 0x080fe4000001160e */
[-C--:B-1----:R-:W-:Y:S02]  /*1060*/  @P1 SHF.R.U32.HI R12, RZ, R8.reuse, R13 ;  /* 0x00000008ff0c1219 */ /* 0x082fe4000001160d */
[----:B------:R-:W-:Y:S02]  /*1070*/  SHF.R.U32.HI R5, RZ, R8, R5 ;  /* 0x00000008ff057219 */ /* 0x000fe40000011605 */
[----:B------:R-:W-:Y:S02]  /*1080*/  SHF.R.U32.HI R16, RZ, R7, R16 ;  /* 0x00000007ff107219 */ /* 0x000fe40000011610 */
[----:B------:R-:W-:Y:S01]  /*1090*/  SEL R5, R20, R5, !P1 ;  /* 0x0000000514057207 */ /* 0x000fe20004800000 */
[----:B--2---:R-:W-:Y:S01]  /*10a0*/  IMAD.HI.U32 R14, R12, R2, RZ ;  /* 0x000000020c0e7227 */ /* 0x004fe200078e00ff */
[----:B------:R-:W-:-:S02]  /*10b0*/  SEL R7, R21, R16, !P2 ;  /* 0x0000001015077207 */ /* 0x000fc40005000000 */
[----:B------:R-:W-:Y:S01]  /*10c0*/  IADD3 R13, PT, PT, -R5, RZ, RZ ;  /* 0x000000ff050d7210 */ /* 0x000fe20007ffe1ff */
[----:B------:R-:W-:Y:S01]  /*10d0*/  IMAD.HI.U32 R6, R11, R2, RZ ;  /* 0x000000020b067227 */ /* 0x000fe200078e00ff */
[----:B------:R-:W-:-:S03]  /*10e0*/  @P0 SHF.R.U32.HI R12, RZ, R3, R14 ;  /* 0x00000003ff0c0219 */ /* 0x000fc6000001160e */
[----:B------:R-:W-:Y:S01]  /*10f0*/  IMAD R13, R4, R13, R20 ;  /* 0x0000000d040d7224 */ /* 0x000fe200078e0214 */
[----:B------:R-:W-:Y:S01]  /*1100*/  @P0 SHF.R.U32.HI R11, RZ, R3, R6 ;  /* 0x00000003ff0b0219 */ /* 0x000fe20000011606 */
[----:B------:R-:W-:-:S04]  /*1110*/  IMAD R12, R12, R9, RZ ;  /* 0x000000090c0c7224 */ /* 0x000fc800078e02ff */
[----:B------:R-:W-:Y:S01]  /*1120*/  IMAD R6, R11, R9, RZ ;  /* 0x000000090b067224 */ /* 0x000fe200078e02ff */
[----:B------:R-:W-:-:S04]  /*1130*/  ISETP.GE.AND P1, PT, R5, R12, PT ;  /* 0x0000000c0500720c */ /* 0x000fc80003f26270 */
[----:B------:R-:W-:Y:S01]  /*1140*/  ISETP.GE.OR P1, PT, R7, R6, P1 ;  /* 0x000000060700720c */ /* 0x000fe20000f26670 */
[----:B------:R-:W-:-:S05]  /*1150*/  IMAD.HI.U32 R6, R5, R2, RZ ;  /* 0x0000000205067227 */ /* 0x000fca00078e00ff */
[----:B------:R-:W-:-:S04]  /*1160*/  SHF.R.U32.HI R6, RZ, R3, R6 ;  /* 0x00000003ff067219 */ /* 0x000fc80000011606 */
[----:B------:R-:W-:-:S03]  /*1170*/  SEL R6, R5, R6, !P0 ;  /* 0x0000000605067207 */ /* 0x000fc60004000000 */
[----:B------:R-:W-:Y:S01]  /*1180*/  @!P1 IMAD.HI.U32 R8, R7, R2, RZ ;  /* 0x0000000207089227 */ /* 0x000fe200078e00ff */
[----:B------:R-:W-:-:S04]  /*1190*/  IADD3 R2, PT, PT, -R6, RZ, RZ ;  /* 0x000000ff06027210 */ /* 0x000fc80007ffe1ff */
[----:B------:R-:W-:Y:S01]  /*11a0*/  @!P1 SHF.R.U32.HI R8, RZ, R3, R8 ;  /* 0x00000003ff089219 */ /* 0x000fe20000011608 */
[----:B------:R-:W-:-:S03]  /*11b0*/  IMAD R2, R9, R2, R5 ;  /* 0x0000000209027224 */ /* 0x000fc600078e0205 */
[----:B------:R-:W-:-:S05]  /*11c0*/  @!P1 SEL R3, R7, R8, !P0 ;  /* 0x0000000807039207 */ /* 0x000fca0004000000 */
[--C-:B------:R-:W-:Y:S02]  /*11d0*/  @!P1 IMAD.IADD R6, R6, 0x1, -R3.reuse ;  /* 0x0000000106069824 */ /* 0x100fe400078e0a03 */
[----:B------:R-:W-:Y:S01]  /*11e0*/  @!P1 IMAD R3, R2, R11, R3 ;  /* 0x0000000b02039224 */ /* 0x000fe200078e0203 */
[----:B------:R-:W-:Y:S01]  /*11f0*/  IADD3 R2, PT, PT, -R7, RZ, RZ ;  /* 0x000000ff07027210 */ /* 0x000fe20007ffe1ff */
[----:B------:R-:W-:Y:S02]  /*1200*/  @!P1 IMAD R5, R6, R9, R7 ;  /* 0x0000000906059224 */ /* 0x000fe400078e0207 */
[----:B------:R-:W-:Y:S02]  /*1210*/  @!P1 IMAD.MOV.U32 R7, RZ, RZ, R3 ;  /* 0x000000ffff079224 */ /* 0x000fe400078e0003 */
[----:B------:R-:W-:Y:S02]  /*1220*/  IMAD R2, R10, R2, R21 ;  /* 0x000000020a027224 */ /* 0x000fe400078e0215 */
[----:B------:R-:W-:-:S02]  /*1230*/  IMAD R20, R5, R4, R13 ;  /* 0x0000000405147224 */ /* 0x000fc400078e020d */
[----:B------:R-:W-:Y:S02]  /*1240*/  IMAD R21, R7, R10, R2 ;  /* 0x0000000a07157224 */ /* 0x000fe400078e0202 */
.L_x_15:
[----:B------:R-:W1:Y:S01]  /*1250*/  LDCU UR4, c[0x0][0xb30] ;  /* 0x00016600ff0477ac */ /* 0x000e620008000800 */
[----:B------:R-:W2:Y:S08]  /*1260*/  S2UR UR37, SR_CgaCtaId ;  /* 0x00000000002579c3 */ /* 0x000eb00000008800 */
[----:B------:R-:W3:Y:S01]  /*1270*/  LDC R40, c[0x0][0xb24] ;  /* 0x0002c900ff287b82 */ /* 0x000ee20000000800 */
[----:B-1----:R-:W-:-:S09]  /*1280*/  UISETP.NE.AND UP1, UPT, UR4, 0x1, UPT ;  /* 0x000000010400788c */ /* 0x002fd2000bf25270 */
[----:B--2---:R-:W-:Y:S05]  /*1290*/  BRA.U UP1, `(.L_x_16) ;  /* 0x0000000101407547 */ /* 0x004fea000b800000 */
[----:B------:R-:W1:Y:S08]  /*12a0*/  LDC.64 R4, c[0x0][0xb10] ;  /* 0x0002c400ff047b82 */ /* 0x000e700000000a00 */
[----:B------:R-:W2:Y:S08]  /*12b0*/  LDC.64 R2, c[0x0][0xb18] ;  /* 0x0002c600ff027b82 */ /* 0x000eb00000000a00 */
[----:B------:R-:W4:Y:S08]  /*12c0*/  LDC R6, c[0x0][0xb20] ;  /* 0x0002c800ff067b82 */ /* 0x000f300000000800 */
[----:B------:R-:W3:Y:S01]  /*12d0*/  LDC R8, c[0x0][0xb0c] ;  /* 0x0002c300ff087b82 */ /* 0x000ee20000000800 */
[----:B-1----:R-:W-:-:S05]  /*12e0*/  IMAD.HI.U32 R4, R21, R4, RZ ;  /* 0x0000000415047227 */ /* 0x002fca00078e00ff */
[----:B------:R-:W-:Y:S01]  /*12f0*/  SHF.R.U32.HI R4, RZ, R5, R4 ;  /* 0x00000005ff047219 */ /* 0x000fe20000011604 */
[----:B--2---:R-:W-:Y:S01]  /*1300*/  IMAD.HI.U32 R3, R20, R3, RZ ;  /* 0x0000000314037227 */ /* 0x004fe200078e00ff */
[----:B------:R-:W-:-:S04]  /*1310*/  ISETP.NE.AND P0, PT, R2, 0x1, PT ;  /* 0x000000010200780c */ /* 0x000fc80003f05270 */
[----:B----4-:R-:W-:-:S04]  /*1320*/  SHF.R.U32.HI R3, RZ, R6, R3 ;  /* 0x00000006ff037219 */ /* 0x010fc80000011603 */
[----:B------:R-:W-:Y:S02]  /*1330*/  SEL R3, R20, R3, !P0 ;  /* 0x0000000314037207 */ /* 0x000fe40004000000 */
[----:B---3--:R-:W-:-:S04]  /*1340*/  ISETP.NE.AND P1, PT, R8, 0x1, PT ;  /* 0x000000010800780c */ /* 0x008fc80003f25270 */
[----:B------:R-:W-:-:S05]  /*1350*/  SEL R4, R21, R4, !P1 ;  /* 0x0000000415047207 */ /* 0x000fca0004800000 */
[----:B------:R-:W-:Y:S02]  /*1360*/  IMAD.IADD R5, R3, 0x1, -R4 ;  /* 0x0000000103057824 */ /* 0x000fe400078e0a04 */
[----:B------:R-:W-:Y:S02]  /*1370*/  IMAD.IADD R3, R4, 0x1, -R3 ;  /* 0x0000000104037824 */ /* 0x000fe400078e0a03 */
[----:B------:R-:W-:Y:S02]  /*1380*/  IMAD R21, R5, R8, R21 ;  /* 0x0000000805157224 */ /* 0x000fe400078e0215 */
[----:B------:R-:W-:-:S07]  /*1390*/  IMAD R20, R3, R2, R20 ;  /* 0x0000000203147224 */ /* 0x000fce00078e0214 */
.L_x_16:
[----:B------:R-:W-:Y:S01]  /*13a0*/  BAR.SYNC.DEFER_BLOCKING 0x0 ;  /* 0x0000000000007b1d */ /* 0x000fe20000010000 */
[----:B------:R-:W-:Y:S01]  /*13b0*/  UISETP.NE.AND UP1, UPT, UR8, 0x2, UPT ;  /* 0x000000020800788c */ /* 0x000fe2000bf25270 */
[----:B------:R-:W-:Y:S02]  /*13c0*/  ISETP.NE.OR P5, PT, R0, 0x2, !P5 ;  /* 0x000000020000780c */ /* 0x000fe40006fa5670 */
[----:B------:R-:W-:-:S06]  /*13d0*/  LOP3.LUT R2, R108, 0x1f, RZ, 0xc0, !PT ;  /* 0x0000001f6c027812 */ /* 0x000fcc00078ec0ff */
[----:B------:R-:W-:Y:S05]  /*13e0*/  BRA.U UP1, `(.L_x_17) ;  /* 0x0000001101f07547 */ /* 0x000fea000b800000 */
[----:B------:R-:W1:Y:S01]  /*13f0*/  LDCU UR13, c[0x0][0x38c] ;  /* 0x00007180ff0d77ac */ /* 0x000e620008000800 */
[----:B------:R-:W2:Y:S01]  /*1400*/  LDC R9, c[0x0][0x370] ;  /* 0x0000dc00ff097b82 */ /* 0x000ea20000000800 */
[----:B------:R-:W-:Y:S01]  /*1410*/  PLOP3.LUT P1, PT, PT, PT, UP2, 0x80, 0x8 ;  /* 0x000000000008781c */ /* 0x000fe20003f2f028 */
[----:B------:R-:W-:Y:S01]  /*1420*/  HFMA2 R12, -RZ, RZ, 0, 0 ;  /* 0x00000000ff0c7431 */ /* 0x000fe200000001ff */
[----:B------:R-:W-:Y:S01]  /*1430*/  ISETP.EQ.OR P4, PT, R2, RZ, P5 ;  /* 0x000000ff0200720c */ /* 0x000fe20002f82670 */
[----:B------:R-:W-:Y:S01]  /*1440*/  IMAD.MOV.U32 R15, RZ, RZ, 0x1 ;  /* 0x00000001ff0f7424 */ /* 0x000fe200078e00ff */
[----:B------:R-:W-:Y:S01]  /*1450*/  PLOP3.LUT P1, PT, P1, PT, PT, 0x8, 0x80 ;  /* 0x000000000080781c */ /* 0x000fe20000f2e170 */
[----:B------:R-:W-:Y:S01]  /*1460*/  IMAD.MOV.U32 R14, RZ, RZ, RZ ;  /* 0x000000ffff0e7224 */ /* 0x000fe200078e00ff */
[----:B------:R-:W-:Y:S01]  /*1470*/  MOV R8, 0x1 ;  /* 0x0000000100087802 */ /* 0x000fe20000000f00 */
[----:B------:R-:W4:Y:S01]  /*1480*/  LDC R0, c[0x0][0x374] ;  /* 0x0000dd00ff007b82 */ /* 0x000f220000000800 */
[----:B------:R-:W-:Y:S01]  /*1490*/  IMAD.MOV.U32 R10, RZ, RZ, RZ ;  /* 0x000000ffff0a7224 */ /* 0x000fe200078e00ff */
[----:B------:R-:W2:Y:S01]  /*14a0*/  LDCU.64 UR22, c[0x0][0x348] ;  /* 0x00006900ff1677ac */ /* 0x000ea20008000a00 */
[----:B------:R-:W-:Y:S01]  /*14b0*/  UMOV UR6, URZ ;  /* 0x000000ff00067c82 */ /* 0x000fe20008000000 */
[----:B-1----:R-:W-:-:S04]  /*14c0*/  UIADD3 UR5, UPT, UPT, UR13, 0x7f, URZ ;  /* 0x0000007f0d057890 */ /* 0x002fc8000fffe0ff */
[----:B------:R-:W-:-:S04]  /*14d0*/  USHF.R.S32.HI UR4, URZ, 0x1f, UR5 ;  /* 0x0000001fff047899 */ /* 0x000fc80008011405 */
[----:B------:R-:W-:-:S04]  /*14e0*/  ULEA.HI UR4, UR4, UR5, URZ, 0x7 ;  /* 0x0000000504047291 */ /* 0x000fc8000f8f38ff */
[----:B------:R-:W-:Y:S02]  /*14f0*/  USHF.R.S32.HI UR15, URZ, 0x7, UR4 ;  /* 0x00000007ff0f7899 */ /* 0x000fe40008011404 */
[----:B------:R-:W-:Y:S02]  /*1500*/  UIADD3 UR4, UPT, UPT, UR13, -0x1, URZ ;  /* 0xffffffff0d047890 */ /* 0x000fe4000fffe0ff */
[----:B------:R-:W-:Y:S02]  /*1510*/  UISETP.LT.U32.AND UP0, UPT, UR15, 0x8, UPT ;  /* 0x000000080f00788c */ /* 0x000fe4000bf01070 */
[----:B------:R-:W-:Y:S02]  /*1520*/  UISETP.GE.U32.AND UP1, UPT, UR4, -0xff, UPT ;  /* 0xffffff010400788c */ /* 0x000fe4000bf26070 */
[----:B------:R-:W-:Y:S02]  /*1530*/  USEL UR14, UR15, 0x8, UP0 ;  /* 0x000000080f0e7887 */ /* 0x000fe40008000000 */
[----:B------:R-:W-:-:S02]  /*1540*/  UIADD3 UR13, UPT, UPT, UR13, 0xfe, URZ ;  /* 0x000000fe0d0d7890 */ /* 0x000fc4000fffe0ff */
[----:B------:R-:W-:Y:S02]  /*1550*/  UIADD3 UR5, UPT, UPT, UR14, -0x1, URZ ;  /* 0xffffffff0e057890 */ /* 0x000fe4000fffe0ff */
[----:B------:R-:W-:-:S03]  /*1560*/  UIADD3 UR7, UPT, UPT, UR15, -UR14, URZ ;  /* 0x8000000e0f077290 */ /* 0x000fc6000fffe0ff */
[----:B------:R-:W-:-:S04]  /*1570*/  @UP1 UIADD3 UR5, UPT, UPT, UR14, URZ, URZ ;  /* 0x000000ff0e051290 */ /* 0x000fc8000fffe0ff */
[----:B--2---:R-:W-:-:S12]  /*1580*/  UIADD3 UR5, UPT, UPT, UR5, 0x1, URZ ;  /* 0x0000000105057890 */ /* 0x004fd8000fffe0ff */
.L_x_35:
[----:B------:R-:W-:Y:S01]  /*1590*/  UISETP.NE.AND UP0, UPT, UR37, URZ, UPT ;  /* 0x000000ff2500728c */ /* 0x000fe2000bf05270 */
[----:B------:R-:W1:Y:S08]  /*15a0*/  S2UR UR37, SR_CgaCtaId ;  /* 0x00000000002579c3 */ /* 0x000e700000008800 */
[----:B------:R-:W-:Y:S05]  /*15b0*/  BRA.U UP0, `(.L_x_18) ;  /* 0x0000000100347547 */ /* 0x000fea000b800000 */
[----:B------:R-:W2:Y:S01]  /*15c0*/  S2R R2, SR_CgaCtaId ;  /* 0x0000000000027919 */ /* 0x000ea20000008800 */
[----:B------:R-:W-:-:S04]  /*15d0*/  MOV R3, 0x400 ;  /* 0x0000040000037802 */ /* 0x000fc80000000f00 */
[----:B--2---:R-:W-:Y:S02]  /*15e0*/  LEA R3, R2, R3, 0x18 ;  /* 0x0000000302037211 */ /* 0x004fe400078ec0ff */
[----:B------:R-:W-:-:S03]  /*15f0*/  SHF.L.U32 R2, R8, 0x1f, RZ ;  /* 0x0000001f08027819 */ /* 0x000fc600000006ff */
[----:B------:R-:W-:-:S04]  /*1600*/  IMAD R3, R10, 0x8, R3 ;  /* 0x000000080a037824 */ /* 0x000fc800078e0203 */
[----:B------:R-:W2:Y:S02]  /*1610*/  SYNCS.PHASECHK.TRANS64.TRYWAIT P0, [R3+URZ+0x120], R2 ;  /* 0x00012002030075a7 */ /* 0x000ea400080011ff */
[----:B--2---:R-:W-:Y:S05]  /*1620*/  @!P0 BRA `(.L_x_19) ;  /* 0x0000005c008c8947 */ /* 0x004fea0003800000 */
.L_x_109:
[----:B------:R-:W-:Y:S01]  /*1630*/  VIADD R10, R10, 0x1 ;  /* 0x000000010a0a7836 */ /* 0x000fe20000000000 */
[----:B------:R2:W-:Y:S04]  /*1640*/  SYNCS.ARRIVE.TRANS64.A1T0 RZ, [R3+URZ+0x110], RZ ;  /* 0x000110ff03ff79a7 */ /* 0x0005e800081000ff */
[----:B------:R-:W-:-:S04]  /*1650*/  ISETP.NE.AND P0, PT, R10, 0x2, PT ;  /* 0x000000020a00780c */ /* 0x000fc80003f05270 */
[----:B------:R-:W-:Y:S02]  /*1660*/  SEL R10, R10, RZ, P0 ;  /* 0x000000ff0a0a7207 */ /* 0x000fe40000000000 */
[----:B--2---:R-:W-:-:S04]  /*1670*/  SEL R3, RZ, 0x1, P0 ;  /* 0x00000001ff037807 */ /* 0x004fc80000000000 */
[----:B------:R-:W-:-:S07]  /*1680*/  LOP3.LUT R8, R8, R3, RZ, 0x3c, !PT ;  /* 0x0000000308087212 */ /* 0x000fce00078e3cff */
.L_x_18:
[----:B------:R-:W-:Y:S01]  /*1690*/  UMOV UR4, 0x400 ;  /* 0x0000040000047882 */ /* 0x000fe20000000000 */
[----:B------:R-:W-:Y:S01]  /*16a0*/  SHF.L.U32 R2, R15, 0x1f, RZ ;  /* 0x0000001f0f027819 */ /* 0x000fe200000006ff */
[----:B-1----:R-:W-:Y:S01]  /*16b0*/  ULEA UR4, UR37, UR4, 0x18 ;  /* 0x0000000425047291 */ /* 0x002fe2000f8ec0ff */
[----:B------:R-:W-:Y:S01]  /*16c0*/  R2UR UR35, R21 ;  /* 0x00000000152372ca */ /* 0x000fe200000e0000 */
[----:B------:R-:W-:Y:S01]  /*16d0*/  UISETP.GE.U32.AND UP0, UPT, UR13, 0xff, UPT ;  /* 0x000000ff0d00788c */ /* 0x000fe2000bf06070 */
[----:B------:R-:W-:Y:S01]  /*16e0*/  R2UR UR11, R20 ;  /* 0x00000000140b72ca */ /* 0x000fe200000e0000 */
[----:B------:R-:W-:Y:S01]  /*16f0*/  ULEA UR8, UR6, UR4, 0x3 ;  /* 0x0000000406087291 */ /* 0x000fe2000f8e18ff */
[----:B------:R-:W-:-:S08]  /*1700*/  UMOV UR24, URZ ;  /* 0x000000ff00187c82 */ /* 0x000fd00008000000 */
[----:B------:R1:W2:Y:S01]  /*1710*/  SYNCS.PHASECHK.TRANS64.TRYWAIT P0, [UR8+0x40], R2 ;  /* 0x00004002ff0075a7 */ /* 0x0002a20008001108 */
[----:B------:R-:W-:Y:S02]  /*1720*/  USHF.L.U32 UR35, UR35, 0x6, URZ ;  /* 0x0000000623237899 */ /* 0x000fe400080006ff */
[----:B------:R-:W-:Y:S01]  /*1730*/  USHF.L.U32 UR11, UR11, 0x7, URZ ;  /* 0x000000070b0b7899 */ /* 0x000fe200080006ff */
[----:B------:R-:W-:Y:S11]  /*1740*/  BRA.U !UP0, `(.L_x_20) ;  /* 0x0000000108a87547 */ /* 0x000ff6000b800000 */
[----:B------:R-:W-:Y:S01]  /*1750*/  UMOV UR16, URZ ;  /* 0x000000ff00107c82 */ /* 0x000fe20008000000 */
[----:B------:R-:W-:-:S05]  /*1760*/  UMOV UR17, UR6 ;  /* 0x0000000600117c82 */ /* 0x000fca0008000000 */
.L_x_25:
[----:B-1----:R-:W-:Y:S01]  /*1770*/  ULEA UR33, UR17, UR4, 0x3 ;  /* 0x0000000411217291 */ /* 0x002fe2000f8e18ff */
[----:B--2---:R-:W-:Y:S01]  /*1780*/  @!P5 MOV R3, 0x6000 ;  /* 0x000060000003d802 */ /* 0x004fe20000000f00 */
[----:B--2---:R-:W-:Y:S10]  /*1790*/  @P0 BRA `(.L_x_21) ;  /* 0x00000000000c0947 */ /* 0x004ff40003800000 */
[----:B------:R-:W-:-:S04]  /*17a0*/  SHF.L.U32 R5, R15, 0x1f, RZ ;  /* 0x0000001f0f057819 */ /* 0x000fc800000006ff */
[----:B------:R-:W2:Y:S02]  /*17b0*/  SYNCS.PHASECHK.TRANS64.TRYWAIT P0, [UR33+0x40], R5 ;  /* 0x00004005ff0075a7 */ /* 0x000ea40008001121 */
[----:B--2---:R-:W-:Y:S05]  /*17c0*/  @!P0 BRA `(.L_x_22) ;  /* 0x0000005c00388947 */ /* 0x004fea0003800000 */
.L_x_21:
[----:B------:R2:W-:Y:S01]  /*17d0*/  @!P5 SYNCS.ARRIVE.TRANS64 RZ, [UR33], R3 ;  /* 0x00000003ffffd9a7 */ /* 0x0005e20008000021 */
[----:B------:R-:W-:Y:S04]  /*17e0*/  BSSY.RECONVERGENT B0, `(.L_x_23) ;  /* 0x0000003000007945 */ /* 0x000fe80003800200 */
[----:B------:R-:W-:Y:S05]  /*17f0*/  @P4 BRA `(.L_x_24) ;  /* 0x0000000000044947 */ /* 0x000fea0003800000 */
[----:B------:R-:W-:Y:S05]  /*1800*/  BPT.TRAP 0x1 ;  /* 0x000000040000795c */ /* 0x000fea0000300000 */
.L_x_24:
[----:B------:R-:W-:Y:S05]  /*1810*/  BSYNC.RECONVERGENT B0 ;  /* 0x0000000000007941 */ /* 0x000fea0003800200 */
.L_x_23:
[----:B------:R-:W-:Y:S02]  /*1820*/  UIADD3 UR6, UPT, UPT, UR17, 0x1, URZ ;  /* 0x0000000111067890 */ /* 0x000fe4000fffe0ff */
[----:B------:R-:W-:Y:S02]  /*1830*/  ULEA UR32, UR17, UR4, 0xd ;  /* 0x0000000411207291 */ /* 0x000fe4000f8e68ff */
[----:B------:R-:W-:Y:S02]  /*1840*/  UISETP.NE.AND UP0, UPT, UR6, 0x8, UPT ;  /* 0x000000080600788c */ /* 0x000fe4000bf05270 */
[----:B------:R-:W-:Y:S02]  /*1850*/  UIADD3 UR26, UP1, UPT, UR22, 0x80, URZ ;  /* 0x00000080161a7890 */ /* 0x000fe4000ff3e0ff */
[----:B------:R-:W-:Y:S02]  /*1860*/  USEL UR9, URZ, 0x1, UP0 ;  /* 0x00000001ff097887 */ /* 0x000fe40008000000 */
[----:B------:R-:W-:-:S02]  /*1870*/  USEL UR6, UR6, URZ, UP0 ;  /* 0x000000ff06067287 */ /* 0x000fc40008000000 */
[----:B------:R-:W-:Y:S02]  /*1880*/  UIADD3 UR20, UP0, UPT, UR22, 0x180, URZ ;  /* 0x0000018016147890 */ /* 0x000fe4000ff1e0ff */
[----:B------:R-:W-:Y:S01]  /*1890*/  ULEA UR8, UR6, UR4, 0x3 ;  /* 0x0000000406087291 */ /* 0x000fe2000f8e18ff */
[----:B------:R-:W-:Y:S01]  /*18a0*/  LOP3.LUT R15, R15, UR9, RZ, 0x3c, !PT ;  /* 0x000000090f0f7c12 */ /* 0x000fe2000f8e3cff */
[----:B------:R-:W-:Y:S02]  /*18b0*/  USHF.L.U32 UR34, UR16, 0x7, URZ ;  /* 0x0000000710227899 */ /* 0x000fe400080006ff */
[----:B------:R-:W-:Y:S01]  /*18c0*/  UIADD3.X UR27, UPT, UPT, URZ, UR23, URZ, UP1, !UPT ;  /* 0x00000017ff1b7290 */ /* 0x000fe20008ffe4ff */
[----:B-1----:R-:W-:Y:S01]  /*18d0*/  SHF.L.U32 R2, R15, 0x1f, RZ ;  /* 0x0000001f0f027819 */ /* 0x002fe200000006ff */
[----:B------:R-:W-:Y:S02]  /*18e0*/  UIADD3 UR32, UPT, UPT, UR32, 0x4400, URZ ;  /* 0x0000440020207890 */ /* 0x000fe4000fffe0ff */
[----:B------:R-:W-:Y:S01]  /*18f0*/  UIADD3.X UR21, UPT, UPT, URZ, UR23, URZ, UP0, !UPT ;  /* 0x00000017ff157290 */ /* 0x000fe200087fe4ff */
[----:B------:R1:W1:Y:S01]  /*1900*/  SYNCS.PHASECHK.TRANS64.TRYWAIT P0, [UR8+0x40], R2 ;  /* 0x00004002ff0075a7 */ /* 0x0002620008001108 */
[----:B------:R-:W-:Y:S01]  /*1910*/  ULEA UR8, UR17, UR4, 0xe ;  /* 0x0000000411087291 */ /* 0x000fe2000f8e70ff */
[----:B------:R-:W-:Y:S01]  /*1920*/  UMOV UR18, 0x0 ;  /* 0x0000000000127882 */ /* 0x000fe20000000000 */
[----:B------:R-:W-:-:S02]  /*1930*/  UMOV UR19, 0x10000000 ;  /* 0x1000000000137882 */ /* 0x000fc40000000000 */
[----:B------:R-:W-:Y:S01]  /*1940*/  UIADD3 UR8, UPT, UPT, UR8, 0x14400, URZ ;  /* 0x0001440008087890 */ /* 0x000fe2000fffe0ff */
[----:B------:R1:W-:Y:S01]  /*1950*/  UTMALDG.3D [UR32], [UR26], desc[UR18] ;  /* 0x000012201a0075b4 */ /* 0x0003e20008011000 */
[----:B------:R-:W-:Y:S01]  /*1960*/  UMOV UR12, UR36 ;  /* 0x00000024000c7c82 */ /* 0x000fe20008000000 */
[----:B------:R-:W-:Y:S01]  /*1970*/  UMOV UR9, UR33 ;  /* 0x0000002100097c82 */ /* 0x000fe20008000000 */
[----:B------:R-:W-:Y:S01]  /*1980*/  UMOV UR10, UR34 ;  /* 0x00000022000a7c82 */ /* 0x000fe20008000000 */
[----:B------:R-:W-:Y:S01]  /*1990*/  UIADD3 UR16, UPT, UPT, UR16, 0x1, URZ ;  /* 0x0000000110107890 */ /* 0x000fe2000fffe0ff */
[----:B------:R-:W-:Y:S01]  /*19a0*/  UMOV UR24, UR5 ;  /* 0x0000000500187c82 */ /* 0x000fe20008000000 */
[----:B------:R-:W-:Y:S02]  /*19b0*/  UMOV UR17, UR6 ;  /* 0x0000000600117c82 */ /* 0x000fe40008000000 */
[----:B------:R1:W-:Y:S01]  /*19c0*/  UTMALDG.3D [UR8], [UR20], desc[UR18] ;  /* 0x00001208140075b4 */ /* 0x0003e20008011000 */
[----:B------:R-:W-:-:S09]  /*19d0*/  UISETP.NE.AND UP0, UPT, UR16, UR5, UPT ;  /* 0x000000051000728c */ /* 0x000fd2000bf05270 */
[----:B------:R-:W-:Y:S05]  /*19e0*/  BRA.U UP0, `(.L_x_25) ;  /* 0xfffffffd00607547 */ /* 0x000fea000b83ffff */
.L_x_20:
[----:B-1----:R-:W-:Y:S01]  /*19f0*/  ULEA UR8, UR6, UR4, 0x3 ;  /* 0x0000000406087291 */ /* 0x002fe2000f8e18ff */
[----:B------:R-:W-:Y:S01]  /*1a00*/  SHF.L.U32 R2, R15, 0x1f, RZ ;  /* 0x0000001f0f027819 */ /* 0x000fe200000006ff */
[----:B------:R-:W-:Y:S01]  /*1a10*/  @!P1 SYNCS.ARRIVE.TRANS64.A1T0 RZ, [UR4+0xa8], RZ ;  /* 0x0000a8ffffff99a7 */ /* 0x000fe20008100004 */
[----:B------:R-:W-:-:S06]  /*1a20*/  UISETP.GT.AND UP0, UPT, UR15, UR14, UPT ;  /* 0x0000000e0f00728c */ /* 0x000fcc000bf04270 */
[----:B--2---:R1:W2:Y:S03]  /*1a30*/  SYNCS.PHASECHK.TRANS64.TRYWAIT P0, [UR8+0x40], R2 ;  /* 0x00004002ff0075a7 */ /* 0x0042a60008001108 */
[----:B------:R-:W-:Y:S05]  /*1a40*/  BRA.U !UP0, `(.L_x_26) ;  /* 0x0000000108ac7547 */ /* 0x000fea000b800000 */
[----:B------:R-:W-:Y:S01]  /*1a50*/  UIADD3 UR21, UPT, UPT, UR7, UR24, URZ ;  /* 0x0000001807157290 */ /* 0x000fe2000fffe0ff */
[----:B------:R-:W-:-:S11]  /*1a60*/  UMOV UR25, UR6 ;  /* 0x0000000600197c82 */ /* 0x000fd60008000000 */
.L_x_31:
[----:B-1----:R-:W-:Y:S01]  /*1a70*/  ULEA UR17, UR25, UR4, 0x3 ;  /* 0x0000000419117291 */ /* 0x002fe2000f8e18ff */
[----:B--2---:R-:W-:Y:S01]  /*1a80*/  @!P5 MOV R3, 0x6000 ;  /* 0x000060000003d802 */ /* 0x004fe20000000f00 */
[----:B--2---:R-:W-:Y:S10]  /*1a90*/  @P0 BRA `(.L_x_27) ;  /* 0x00000000000c0947 */ /* 0x004ff40003800000 */
[----:B------:R-:W-:-:S04]  /*1aa0*/  SHF.L.U32 R5, R15, 0x1f, RZ ;  /* 0x0000001f0f057819 */ /* 0x000fc800000006ff */
[----:B------:R-:W2:Y:S02]  /*1ab0*/  SYNCS.PHASECHK.TRANS64.TRYWAIT P0, [UR17+0x40], R5 ;  /* 0x00004005ff0075a7 */ /* 0x000ea40008001111 */
[----:B--2---:R-:W-:Y:S05]  /*1ac0*/  @!P0 BRA `(.L_x_28) ;  /* 0x0000005800908947 */ /* 0x004fea0003800000 */
.L_x_27:
[----:B------:R2:W-:Y:S01]  /*1ad0*/  @!P5 SYNCS.ARRIVE.TRANS64 RZ, [UR17], R3 ;  /* 0x00000003ffffd9a7 */ /* 0x0005e20008000011 */
[----:B------:R-:W-:Y:S04]  /*1ae0*/  BSSY.RECONVERGENT B0, `(.L_x_29) ;  /* 0x0000003000007945 */ /* 0x000fe80003800200 */
[----:B------:R-:W-:Y:S05]  /*1af0*/  @P4 BRA `(.L_x_30) ;  /* 0x0000000000044947 */ /* 0x000fea0003800000 */
[----:B------:R-:W-:Y:S05]  /*1b00*/  BPT.TRAP 0x1 ;  /* 0x000000040000795c */ /* 0x000fea0000300000 */
.L_x_30:
[----:B------:R-:W-:Y:S05]  /*1b10*/  BSYNC.RECONVERGENT B0 ;  /* 0x0000000000007941 */ /* 0x000fea0003800200 */
.L_x_29:
        /* <DEDUP_REMOVED lines=10> */
[----:B------:R-:W-:Y:S01]  /*1bc0*/  UIADD3 UR16, UPT, UPT, UR16, 0x4400, URZ ;  /* 0x0000440010107890 */ /* 0x000fe2000fffe0ff */
[----:B-1----:R-:W-:Y:S01]  /*1bd0*/  SHF.L.U32 R2, R15, 0x1f, RZ ;  /* 0x0000001f0f027819 */ /* 0x002fe200000006ff */
[----:B------:R-:W-:Y:S02]  /*1be0*/  UIADD3.X UR31, UPT, UPT, URZ, UR23, URZ, UP1, !UPT ;  /* 0x00000017ff1f7290 */ /* 0x000fe40008ffe4ff */
[----:B------:R-:W-:Y:S01]  /*1bf0*/  UIADD3.X UR29, UPT, UPT, URZ, UR23, URZ, UP0, !UPT ;  /* 0x00000017ff1d7290 */ /* 0x000fe200087fe4ff */
[----:B------:R1:W1:Y:S01]  /*1c00*/  SYNCS.PHASECHK.TRANS64.TRYWAIT P0, [UR8+0x40], R2 ;  /* 0x00004002ff0075a7 */ /* 0x0002620008001108 */
[----:B------:R-:W-:Y:S01]  /*1c10*/  ULEA UR8, UR25, UR4, 0xe ;  /* 0x0000000419087291 */ /* 0x000fe2000f8e70ff */
[----:B------:R-:W-:Y:S01]  /*1c20*/  UMOV UR26, 0x0 ;  /* 0x00000000001a7882 */ /* 0x000fe20000000000 */
[----:B------:R-:W-:-:S02]  /*1c30*/  UMOV UR27, 0x10000000 ;  /* 0x10000000001b7882 */ /* 0x000fc40000000000 */
[----:B------:R-:W-:Y:S01]  /*1c40*/  UIADD3 UR8, UPT, UPT, UR8, 0x14400, URZ ;  /* 0x0001440008087890 */ /* 0x000fe2000fffe0ff */
[----:B------:R-:W-:Y:S01]  /*1c50*/  UMOV UR19, UR35 ;  /* 0x0000002300137c82 */ /* 0x000fe20008000000 */
[----:B------:R-:W-:Y:S01]  /*1c60*/  UMOV UR20, UR36 ;  /* 0x0000002400147c82 */ /* 0x000fe20008000000 */
[----:B------:R-:W-:Y:S01]  /*1c70*/  UMOV UR12, UR36 ;  /* 0x00000024000c7c82 */ /* 0x000fe20008000000 */
[----:B------:R-:W-:Y:S01]  /*1c80*/  UMOV UR9, UR17 ;  /* 0x0000001100097c82 */ /* 0x000fe20008000000 */
[----:B------:R-:W-:Y:S01]  /*1c90*/  UMOV UR10, UR18 ;  /* 0x00000012000a7c82 */ /* 0x000fe20008000000 */
[----:B------:R1:W-:Y:S01]  /*1ca0*/  UTMALDG.3D [UR16], [UR30], desc[UR26] ;  /* 0x00001a101e0075b4 */ /* 0x0003e20008011000 */
[----:B------:R-:W-:Y:S01]  /*1cb0*/  UIADD3 UR24, UPT, UPT, UR24, 0x1, URZ ;  /* 0x0000000118187890 */ /* 0x000fe2000fffe0ff */
[----:B------:R-:W-:-:S03]  /*1cc0*/  UMOV UR25, UR6 ;  /* 0x0000000600197c82 */ /* 0x000fc60008000000 */
[----:B------:R-:W-:Y:S01]  /*1cd0*/  UISETP.NE.AND UP0, UPT, UR24, UR21, UPT ;  /* 0x000000151800728c */ /* 0x000fe2000bf05270 */
[----:B------:R1:W-:Y:S08]  /*1ce0*/  UTMALDG.3D [UR8], [UR28], desc[UR26] ;  /* 0x00001a081c0075b4 */ /* 0x0003f00008011000 */
[----:B------:R-:W-:Y:S05]  /*1cf0*/  BRA.U UP0, `(.L_x_31) ;  /* 0xfffffffd005c7547 */ /* 0x000fea000b83ffff */
.L_x_26:
[----:B-1----:R-:W-:Y:S01]  /*1d00*/  LEA R2, R14, UR4, 0x3 ;  /* 0x000000040e027c11 */ /* 0x002fe2000f8e18ff */
[----:B------:R-:W-:Y:S01]  /*1d10*/  NOP ;  /* 0x0000000000007918 */ /* 0x000fe20000000000 */
[----:B--2---:R-:W-:Y:S02]  /*1d20*/  SHF.L.U32 R3, R12, 0x1f, RZ ;  /* 0x0000001f0c037819 */ /* 0x004fe400000006ff */
[----:B------:R-:W-:Y:S02]  /*1d30*/  LEA R4, R14, UR4, 0x4 ;  /* 0x000000040e047c11 */ /* 0x000fe4000f8e20ff */
[----:B------:R-:W1:Y:S02]  /*1d40*/  SYNCS.PHASECHK.TRANS64.TRYWAIT P0, [R2+URZ+0xb0], R3 ;  /* 0x0000b003020075a7 */ /* 0x000e6400080011ff */
[----:B-1----:R-:W-:Y:S05]  /*1d50*/  @!P0 BRA `(.L_x_32) ;  /* 0x0000005800048947 */ /* 0x002fea0003800000 */
.L_x_112:
[----:B------:R-:W2:Y:S01]  /*1d60*/  LDS.128 R4, [R4+0x140] ;  /* 0x0001400004047984 */ /* 0x000ea20000000c00 */
[----:B---3--:R-:W-:Y:S01]  /*1d70*/  ISETP.GE.AND P0, PT, R40, 0x1, PT ;  /* 0x000000012800780c */ /* 0x008fe20003f06270 */
[----:B-1----:R-:W-:Y:S01]  /*1d80*/  VIADD R2, R2, 0xc0 ;  /* 0x000000c002027836 */ /* 0x002fe20000000000 */
[----:B------:R-:W-:Y:S01]  /*1d90*/  @!PT LDS RZ, [RZ] ;  /* 0x00000000fffff984 */ /* 0x000fe20000000800 */
[----:B------:R-:W-:Y:S01]  /*1da0*/  @!PT LDS RZ, [RZ] ;  /* 0x00000000fffff984 */ /* 0x000fe20000000800 */
[----:B------:R-:W-:Y:S01]  /*1db0*/  @!PT LDS RZ, [RZ] ;  /* 0x00000000fffff984 */ /* 0x000fe20000000800 */
[----:B------:R-:W-:Y:S01]  /*1dc0*/  @!PT LDS RZ, [RZ] ;  /* 0x00000000fffff984 */ /* 0x000fe20000000800 */
[----:B------:R1:W-:Y:S06]  /*1dd0*/  MEMBAR.ALL.CTA ;  /* 0x0000000000007992 */ /* 0x0003ec0000008000 */
[----:B-1----:R-:W1:Y:S01]  /*1de0*/  FENCE.VIEW.ASYNC.S ;  /* 0x00000000000073c6 */ /* 0x002e620000000000 */
[----:B------:R-:W-:-:S04]  /*1df0*/  PRMT R2, RZ, 0x654, R2 ;  /* 0x00000654ff027816 */ /* 0x000fc80000000002 */
[----:B-1----:R1:W-:Y:S01]  /*1e00*/  SYNCS.ARRIVE.TRANS64.RED.A1T0 RZ, [R2+URZ], RZ ;  /* 0x000000ff02ff79a7 */ /* 0x0023e200081004ff */
[----:B--2---:R-:W-:-:S13]  /*1e10*/  LOP3.LUT P2, RZ, R6, 0x1, RZ, 0xc0, !PT ;  /* 0x0000000106ff7812 */ /* 0x004fda000784c0ff */
[----:B------:R-:W-:Y:S01]  /*1e20*/  @P2 SHF.R.U32.HI R3, RZ, 0x10, R5 ;  /* 0x00000010ff032819 */ /* 0x000fe20000011605 */
[----:B------:R-:W-:Y:S01]  /*1e30*/  VOTEU.ANY UP0, P2 ;  /* 0x0000000000ff7886 */ /* 0x000fe20001000100 */
[----:B------:R-:W-:Y:S02]  /*1e40*/  @P2 MOV R13, R4 ;  /* 0x00000004000d2202 */ /* 0x000fe40000000f00 */
[----:B------:R-:W-:Y:S02]  /*1e50*/  @P2 R2UR.BROADCAST UR8, R3 ;  /* 0x00000000030822ca */ /* 0x000fe400008e0000 */
[----:B------:R-:W-:-:S11]  /*1e60*/  @P2 LOP3.LUT R11, R5, 0xffff, RZ, 0xc0, !PT ;  /* 0x0000ffff050b2812 */ /* 0x000fd600078ec0ff */
[----:B------:R-:W-:Y:S01]  /*1e70*/  @UP0 UMOV UR36, UR8 ;  /* 0x0000000800240c82 */ /* 0x000fe20008000000 */
[----:B-1----:R-:W-:Y:S05]  /*1e80*/  @!P0 BRA `(.L_x_33) ;  /* 0x0000000000b88947 */ /* 0x002fea0003800000 */
[----:B------:R-:W4:Y:S01]  /*1e90*/  LDC.64 R4, c[0x0][0xb18] ;  /* 0x0002c600ff047b82 */ /* 0x000f220000000a00 */
[----:B------:R-:W-:-:S07]  /*1ea0*/  ISETP.NE.AND P3, PT, R40, 0x1, PT ;  /* 0x000000012800780c */ /* 0x000fce0003f65270 */
[----:B------:R-:W1:Y:S08]  /*1eb0*/  LDC.64 R6, c[0x0][0xb10] ;  /* 0x0002c400ff067b82 */ /* 0x000e700000000a00 */
[----:B------:R-:W2:Y:S08]  /*1ec0*/  LDC R16, c[0x0][0xb20] ;  /* 0x0002c800ff107b82 */ /* 0x000eb00000000800 */
[----:B------:R-:W3:Y:S01]  /*1ed0*/  LDC R18, c[0x0][0xb0c] ;  /* 0x0002c300ff127b82 */ /* 0x000ee20000000800 */
[----:B----4-:R-:W-:Y:S01]  /*1ee0*/  IMAD.HI.U32 R17, R0, R5, RZ ;  /* 0x0000000500117227 */ /* 0x010fe200078e00ff */
[----:B------:R-:W-:-:S03]  /*1ef0*/  ISETP.NE.AND P0, PT, R4, 0x1, PT ;  /* 0x000000010400780c */ /* 0x000fc60003f05270 */
[----:B------:R-:W-:-:S03]  /*1f00*/  IMAD.HI.U32 R5, R11, R5, RZ ;  /* 0x000000050b057227 */ /* 0x000fc600078e00ff */
[----:B------:R-:W4:Y:S01]  /*1f10*/  LDC.64 R2, c[0x0][0xb28] ;  /* 0x0002ca00ff027b82 */ /* 0x000f220000000a00 */
[----:B-1----:R-:W-:-:S04]  /*1f20*/  IMAD.HI.U32 R20, R9, R6, RZ ;  /* 0x0000000609147227 */ /* 0x002fc800078e00ff */
[----:B------:R-:W-:Y:S01]  /*1f30*/  IMAD.HI.U32 R22, R13, R6, RZ ;  /* 0x000000060d167227 */ /* 0x000fe200078e00ff */
[----:B------:R-:W-:Y:S02]  /*1f40*/  SHF.R.U32.HI R20, RZ, R7, R20 ;  /* 0x00000007ff147219 */ /* 0x000fe40000011614 */
[-C--:B--2---:R-:W-:Y:S02]  /*1f50*/  SHF.R.U32.HI R17, RZ, R16.reuse, R17 ;  /* 0x00000010ff117219 */ /* 0x084fe40000011611 */
[----:B------:R-:W-:Y:S02]  /*1f60*/  SHF.R.U32.HI R16, RZ, R16, R5 ;  /* 0x00000010ff107219 */ /* 0x000fe40000011605 */
[----:B------:R-:W-:Y:S02]  /*1f70*/  SEL R17, R0, R17, !P0 ;  /* 0x0000001100117207 */ /* 0x000fe40004000000 */
[----:B------:R-:W-:Y:S02]  /*1f80*/  SHF.R.U32.HI R22, RZ, R7, R22 ;  /* 0x00000007ff167219 */ /* 0x000fe40000011616 */
[----:B---3--:R-:W-:-:S02]  /*1f90*/  ISETP.NE.AND P1, PT, R18, 0x1, PT ;  /* 0x000000011200780c */ /* 0x008fc40003f25270 */
[----:B------:R-:W-:Y:S02]  /*1fa0*/  SEL R5, R11, R16, !P0 ;  /* 0x000000100b057207 */ /* 0x000fe40004000000 */
[----:B------:R-:W-:Y:S02]  /*1fb0*/  SEL R19, R9, R20, !P1 ;  /* 0x0000001409137207 */ /* 0x000fe40004800000 */
[----:B------:R-:W-:Y:S01]  /*1fc0*/  SEL R7, R13, R22, !P1 ;  /* 0x000000160d077207 */ /* 0x000fe20004800000 */
[----:B----4-:R-:W-:-:S04]  /*1fd0*/  IMAD.HI.U32 R20, R17, R2, RZ ;  /* 0x0000000211147227 */ /* 0x010fc800078e00ff */
[----:B------:R-:W-:Y:S01]  /*1fe0*/  IMAD.HI.U32 R6, R19, R2, RZ ;  /* 0x0000000213067227 */ /* 0x000fe200078e00ff */
[----:B------:R-:W-:-:S04]  /*1ff0*/  @P3 SHF.R.U32.HI R17, RZ, R3, R20 ;  /* 0x00000003ff113219 */ /* 0x000fc80000011614 */
        /* <DEDUP_REMOVED lines=8> */
[----:B------:R-:W-:-:S04]  /*2080*/  @!P0 IMAD.HI.U32 R16, R7, R2, RZ ;  /* 0x0000000207108227 */ /* 0x000fc800078e00ff */
[----:B------:R-:W-:Y:S01]  /*2090*/  IMAD.MOV R2, RZ, RZ, -R6 ;  /* 0x000000ffff027224 */ /* 0x000fe200078e0a06 */
[----:B------:R-:W-:-:S03]  /*20a0*/  @!P0 SHF.R.U32.HI R16, RZ, R3, R16 ;  /* 0x00000003ff108219 */ /* 0x000fc60000011610 */
[----:B------:R-:W-:Y:S01]  /*20b0*/  IMAD R2, R40, R2, R5 ;  /* 0x0000000228027224 */ /* 0x000fe200078e0205 */
[----:B------:R-:W-:Y:S02]  /*20c0*/  @!P0 SEL R3, R7, R16, !P3 ;  /* 0x0000001007038207 */ /* 0x000fe40005800000 */
[----:B------:R-:W-:-:S03]  /*20d0*/  IADD3 R16, PT, PT, -R5, RZ, RZ ;  /* 0x000000ff05107210 */ /* 0x000fc60007ffe1ff */
[--C-:B------:R-:W-:Y:S02]  /*20e0*/  @!P0 IMAD.IADD R6, R6, 0x1, -R3.reuse ;  /* 0x0000000106068824 */ /* 0x100fe400078e0a03 */
[----:B------:R-:W-:Y:S01]  /*20f0*/  @!P0 IMAD R3, R2, R19, R3 ;  /* 0x0000001302038224 */ /* 0x000fe200078e0203 */
[----:B------:R-:W-:Y:S01]  /*2100*/  IADD3 R2, PT, PT, -R7, RZ, RZ ;  /* 0x000000ff07027210 */ /* 0x000fe20007ffe1ff */
[----:B------:R-:W-:Y:S02]  /*2110*/  @!P0 IMAD R5, R40, R6, R7 ;  /* 0x0000000628058224 */ /* 0x000fe400078e0207 */
[----:B------:R-:W-:Y:S02]  /*2120*/  IMAD R11, R4, R16, R11 ;  /* 0x00000010040b7224 */ /* 0x000fe400078e020b */
[----:B------:R-:W-:Y:S02]  /*2130*/  @!P0 IMAD.MOV.U32 R7, RZ, RZ, R3 ;  /* 0x000000ffff078224 */ /* 0x000fe400078e0003 */
[----:B------:R-:W-:-:S02]  /*2140*/  IMAD R2, R18, R2, R13 ;  /* 0x0000000212027224 */ /* 0x000fc400078e020d */
[----:B------:R-:W-:Y:S02]  /*2150*/  IMAD R11, R5, R4, R11 ;  /* 0x00000004050b7224 */ /* 0x000fe400078e020b */
[----:B------:R-:W-:Y:S02]  /*2160*/  IMAD R13, R7, R18, R2 ;  /* 0x00000012070d7224 */ /* 0x000fe400078e0202 */
.L_x_33:
[----:B------:R-:W1:Y:S02]  /*2170*/  LDCU UR8, c[0x0][0xb30] ;  /* 0x00016600ff0877ac */ /* 0x000e640008000800 */
[----:B-1----:R-:W-:-:S09]  /*2180*/  UISETP.NE.AND UP0, UPT, UR8, 0x1, UPT ;  /* 0x000000010800788c */ /* 0x002fd2000bf05270 */
[----:B------:R-:W-:Y:S05]  /*2190*/  BRA.U UP0, `(.L_x_34) ;  /* 0x0000000100407547 */ /* 0x000fea000b800000 */
[----:B------:R-:W1:Y:S08]  /*21a0*/  LDC.64 R4, c[0x0][0xb10] ;  /* 0x0002c400ff047b82 */ /* 0x000e700000000a00 */
[----:B------:R-:W2:Y:S08]  /*21b0*/  LDC.64 R2, c[0x0][0xb18] ;  /* 0x0002c600ff027b82 */ /* 0x000eb00000000a00 */
[----:B------:R-:W3:Y:S08]  /*21c0*/  LDC R6, c[0x0][0xb20] ;  /* 0x0002c800ff067b82 */ /* 0x000ef00000000800 */
[----:B------:R-:W4:Y:S01]  /*21d0*/  LDC R16, c[0x0][0xb0c] ;  /* 0x0002c300ff107b82 */ /* 0x000f220000000800 */
[----:B-1----:R-:W-:-:S05]  /*21e0*/  IMAD.HI.U32 R4, R13, R4, RZ ;  /* 0x000000040d047227 */ /* 0x002fca00078e00ff */
[----:B------:R-:W-:Y:S01]  /*21f0*/  SHF.R.U32.HI R4, RZ, R5, R4 ;  /* 0x00000005ff047219 */ /* 0x000fe20000011604 */
[----:B--2---:R-:W-:Y:S01]  /*2200*/  IMAD.HI.U32 R3, R11, R3, RZ ;  /* 0x000000030b037227 */ /* 0x004fe200078e00ff */
[----:B------:R-:W-:-:S04]  /*2210*/  ISETP.NE.AND P0, PT, R2, 0x1, PT ;  /* 0x000000010200780c */ /* 0x000fc80003f05270 */
[----:B---3--:R-:W-:-:S04]  /*2220*/  SHF.R.U32.HI R6, RZ, R6, R3 ;  /* 0x00000006ff067219 */ /* 0x008fc80000011603 */
[----:B------:R-:W-:Y:S02]  /*2230*/  SEL R3, R11, R6, !P0 ;  /* 0x000000060b037207 */ /* 0x000fe40004000000 */
[----:B----4-:R-:W-:-:S04]  /*2240*/  ISETP.NE.AND P1, PT, R16, 0x1, PT ;  /* 0x000000011000780c */ /* 0x010fc80003f25270 */
[----:B------:R-:W-:-:S05]  /*2250*/  SEL R4, R13, R4, !P1 ;  /* 0x000000040d047207 */ /* 0x000fca0004800000 */
[----:B------:R-:W-:Y:S02]  /*2260*/  IMAD.IADD R5, R3, 0x1, -R4 ;  /* 0x0000000103057824 */ /* 0x000fe400078e0a04 */
[----:B------:R-:W-:Y:S02]  /*2270*/  IMAD.IADD R3, R4, 0x1, -R3 ;  /* 0x0000000104037824 */ /* 0x000fe400078e0a03 */
[----:B------:R-:W-:Y:S02]  /*2280*/  IMAD R13, R5, R16, R13 ;  /* 0x00000010050d7224 */ /* 0x000fe400078e020d */
[----:B------:R-:W-:-:S07]  /*2290*/  IMAD R11, R3, R2, R11 ;  /* 0x00000002030b7224 */ /* 0x000fce00078e020b */
.L_x_34:
[----:B------:R-:W-:Y:S01]  /*22a0*/  VIADD R14, R14, 0x1 ;  /* 0x000000010e0e7836 */ /* 0x000fe20000000000 */
[----:B------:R-:W-:Y:S01]  /*22b0*/  PLOP3.LUT P1, PT, PT, PT, PT, 0x80, 0x8 ;  /* 0x000000000008781c */ /* 0x000fe20003f2f070 */
[----:B------:R-:W-:Y:S02]  /*22c0*/  IMAD.IADD R21, R13, 0x1, R96 ;  /* 0x000000010d157824 */ /* 0x000fe400078e0260 */
[----:B------:R-:W-:Y:S01]  /*22d0*/  IMAD.IADD R20, R11, 0x1, R94 ;  /* 0x000000010b147824 */ /* 0x000fe200078e025e */
[----:B------:R-:W-:-:S04]  /*22e0*/  ISETP.NE.AND P0, PT, R14, 0x2, PT ;  /* 0x000000020e00780c */ /* 0x000fc80003f05270 */
[----:B------:R-:W-:Y:S02]  /*22f0*/  SEL R3, RZ, 0x1, P0 ;  /* 0x00000001ff037807 */ /* 0x000fe40000000000 */
[----:B------:R-:W-:Y:S02]  /*2300*/  SEL R14, R14, RZ, P0 ;  /* 0x000000ff0e0e7207 */ /* 0x000fe40000000000 */
[----:B------:R-:W-:Y:S01]  /*2310*/  LOP3.LUT R12, R12, R3, RZ, 0x3c, !PT ;  /* 0x000000030c0c7212 */ /* 0x000fe200078e3cff */
[----:B------:R-:W-:Y:S06]  /*2320*/  @P2 BRA `(.L_x_35) ;  /* 0xfffffff000982947 */ /* 0x000fec000383ffff */
[----:B------:R-:W-:Y:S01]  /*2330*/  UIADD3 UR4, UPT, UPT, UR4, 0x40, URZ ;  /* 0x0000004004047890 */ /* 0x000fe2000fffe0ff */
[----:B------:R-:W-:-:S03]  /*2340*/  SHF.L.U32 R3, R15, 0x1f, RZ ;  /* 0x0000001f0f037819 */ /* 0x000fc600000006ff */
[----:B------:R-:W-:-:S09]  /*2350*/  ULEA UR5, UR6, UR4, 0x3 ;  /* 0x0000000406057291 */ /* 0x000fd2000f8e18ff */
[----:B------:R-:W1:Y:S02]  /*2360*/  SYNCS.PHASECHK.TRANS64.TRYWAIT P0, [UR5], R3 ;  /* 0x00000003ff0075a7 */ /* 0x000e640008001105 */
[----:B-1----:R-:W-:Y:S05]  /*2370*/  @!P0 BRA `(.L_x_36) ;  /* 0x0000005000908947 */ /* 0x002fea0003800000 */
.L_x_114:
[----:B------:R-:W-:-:S04]  /*2380*/  UIADD3 UR6, UPT, UPT, UR6, 0x1, URZ ;  /* 0x0000000106067890 */ /* 0x000fc8000fffe0ff */
[----:B------:R-:W-:-:S04]  /*2390*/  UISETP.NE.AND UP0, UPT, UR6, 0x8, UPT ;  /* 0x000000080600788c */ /* 0x000fc8000bf05270 */
[----:B------:R-:W-:Y:S02]  /*23a0*/  USEL UR7, URZ, 0x1, UP0 ;  /* 0x00000001ff077887 */ /* 0x000fe40008000000 */
[----:B------:R-:W-:-:S04]  /*23b0*/  USEL UR6, UR6, URZ, UP0 ;  /* 0x000000ff06067287 */ /* 0x000fc80008000000 */
[----:B------:R-:W-:Y:S01]  /*23c0*/  ULEA UR5, UR6, UR4, 0x3 ;  /* 0x0000000406057291 */ /* 0x000fe2000f8e18ff */
[----:B------:R-:W-:-:S04]  /*23d0*/  LOP3.LUT R2, R15, UR7, RZ, 0x3c, !PT ;  /* 0x000000070f027c12 */ /* 0x000fc8000f8e3cff */
[----:B-1----:R-:W-:-:S04]  /*23e0*/  SHF.L.U32 R3, R2, 0x1f, RZ ;  /* 0x0000001f02037819 */ /* 0x002fc800000006ff */
[----:B------:R-:W1:Y:S02]  /*23f0*/  SYNCS.PHASECHK.TRANS64.TRYWAIT P0, [UR5], R3 ;  /* 0x00000003ff0075a7 */ /* 0x000e640008001105 */
[----:B-1----:R-:W-:Y:S05]  /*2400*/  @!P0 BRA `(.L_x_37) ;  /* 0x0000005000848947 */ /* 0x002fea0003800000 */
.L_x_116:
        /* <DEDUP_REMOVED lines=9> */
.L_x_118:
        /* <DEDUP_REMOVED lines=9> */
.L_x_120:
        /* <DEDUP_REMOVED lines=9> */
.L_x_122:
        /* <DEDUP_REMOVED lines=9> */
.L_x_124:
        /* <DEDUP_REMOVED lines=9> */
.L_x_126:
[----:B------:R-:W-:-:S04]  /*26e0*/  UIADD3 UR6, UPT, UPT, UR6, 0x1, URZ ;  /* 0x0000000106067890 */ /* 0x000fc8000fffe0ff */
[----:B------:R-:W-:-:S04]  /*26f0*/  UISETP.NE.AND UP0, UPT, UR6, 0x8, UPT ;  /* 0x000000080600788c */ /* 0x000fc8000bf05270 */
[----:B------:R-:W-:Y:S02]  /*2700*/  USEL UR5, URZ, 0x1, UP0 ;  /* 0x00000001ff057887 */ /* 0x000fe40008000000 */
[----:B------:R-:W-:-:S04]  /*2710*/  USEL UR6, UR6, URZ, UP0 ;  /* 0x000000ff06067287 */ /* 0x000fc80008000000 */
[----:B------:R-:W-:Y:S01]  /*2720*/  ULEA UR6, UR6, UR4, 0x3 ;  /* 0x0000000406067291 */ /* 0x000fe2000f8e18ff */
[----:B-1----:R-:W-:-:S04]  /*2730*/  LOP3.LUT R3, R2, UR5, RZ, 0x3c, !PT ;  /* 0x0000000502037c12 */ /* 0x002fc8000f8e3cff */
[----:B------:R-:W-:Y:S01]  /*2740*/  SHF.L.U32 R3, R3, 0x1f, RZ ;  /* 0x0000001f03037819 */ /* 0x000fe200000006ff */
[----:B----4-:R-:W-:-:S07]  /*2750*/  IMAD.U32 R0, RZ, RZ, UR6 ;  /* 0x00000006ff007e24 */ /* 0x010fce000f8e00ff */
.L_x_43:
[----:B-1----:R1:W2:Y:S02]  /*2760*/  SYNCS.PHASECHK.TRANS64.TRYWAIT P0, [R0+URZ], R3 ;  /* 0x00000003000075a7 */ /* 0x0022a400080011ff */
[----:B--2---:R-:W-:Y:S05]  /*2770*/  @!P0 NANOSLEEP.SYNCS 0x989680 ;  /* 0x009896800000895d */ /* 0x004fea0003900000 */
[----:B------:R-:W2:Y:S02]  /*2780*/  @!P0 SYNCS.PHASECHK.TRANS64 P0, [R0+URZ], R3 ;  /* 0x00000003000085a7 */ /* 0x000ea400080010ff */
[----:B--2---:R-:W-:Y:S05]  /*2790*/  @P0 EXIT ;  /* 0x000000000000094d */ /* 0x004fea0003800000 */
[----:B------:R-:W-:Y:S05]  /*27a0*/  BRA `(.L_x_43) ;  /* 0xfffffffc00ec7947 */ /* 0x000fea000383ffff */
.L_x_17:
[----:B------:R-:W-:-:S04]  /*27b0*/  UISETP.NE.AND UP1, UPT, UR37, URZ, UPT ;  /* 0x000000ff2500728c */ /* 0x000fc8000bf25270 */
[----:B------:R-:W-:-:S09]  /*27c0*/  UISETP.NE.OR UP1, UPT, UR8, 0x1, UP1 ;  /* 0x000000010800788c */ /* 0x000fd20008f25670 */
[----:B------:R-:W-:Y:S05]  /*27d0*/  BRA.U UP1, `(.L_x_44) ;  /* 0x0000000501487547 */ /* 0x000fea000b800000 */
[----:B------:R-:W-:Y:S01]  /*27e0*/  ISETP.NE.AND P2, PT, R2, RZ, PT ;  /* 0x000000ff0200720c */ /* 0x000fe20003f45270 */
[----:B------:R-:W-:Y:S01]  /*27f0*/  IMAD.MOV.U32 R12, RZ, RZ, 0x1 ;  /* 0x00000001ff0c7424 */ /* 0x000fe200078e00ff */
[----:B------:R-:W-:Y:S02]  /*2800*/  CS2R R10, SRZ ;  /* 0x00000000000a7805 */ /* 0x000fe4000001ff00 */
[----:B------:R-:W-:Y:S01]  /*2810*/  CS2R R8, SRZ ;  /* 0x0000000000087805 */ /* 0x000fe2000001ff00 */
[----:B------:R-:W-:Y:S01]  /*2820*/  UMOV UR4, 0x400 ;  /* 0x0000040000047882 */ /* 0x000fe20000000000 */
[----:B------:R-:W-:Y:S01]  /*2830*/  UMOV UR6, URZ ;  /* 0x000000ff00067c82 */ /* 0x000fe20008000000 */
[----:B------:R-:W-:-:S12]  /*2840*/  ULEA UR37, UR37, UR4, 0x18 ;  /* 0x0000000425257291 */ /* 0x000fd8000f8ec0ff */
.L_x_48:
[----:B------:R-:W-:Y:S02]  /*2850*/  LEA R0, R8, UR37, 0x3 ;  /* 0x0000002508007c11 */ /* 0x000fe4000f8e18ff */
[----:B------:R-:W-:-:S03]  /*2860*/  SHF.L.U32 R5, R9, 0x1f, RZ ;  /* 0x0000001f09057819 */ /* 0x000fc600000006ff */
[----:B------:R-:W-:Y:S01]  /*2870*/  VIADD R4, R0, 0x120 ;  /* 0x0000012000047836 */ /* 0x000fe20000000000 */
[----:B------:R-:W1:Y:S02]  /*2880*/  SYNCS.PHASECHK.TRANS64.TRYWAIT P0, [R0+URZ+0x110], R5 ;  /* 0x00011005000075a7 */ /* 0x000e6400080011ff */
[----:B-1----:R-:W-:Y:S05]  /*2890*/  @!P0 BRA `(.L_x_45) ;  /* 0x0000004c00f08947 */ /* 0x002fea0003800000 */
.L_x_127:
[----:B------:R-:W-:Y:S01]  /*28a0*/  ULEA UR5, UR6, UR37, 0x3 ;  /* 0x0000002506057291 */ /* 0x000fe2000f8e18ff */
[----:B------:R-:W-:Y:S02]  /*28b0*/  PRMT R4, RZ, 0x654, R4 ;  /* 0x00000654ff047816 */ /* 0x000fe40000000004 */
[----:B-1----:R-:W-:Y:S01]  /*28c0*/  SHF.L.U32 R5, R12, 0x1f, RZ ;  /* 0x0000001f0c057819 */ /* 0x002fe200000006ff */
[----:B------:R-:W-:Y:S01]  /*28d0*/  UIADD3 UR4, UPT, UPT, UR5, 0xb0, URZ ;  /* 0x000000b005047890 */ /* 0x000fe2000fffe0ff */
[----:B------:R1:W-:Y:S05]  /*28e0*/  SYNCS.ARRIVE.TRANS64.RED.A1T0 RZ, [R4+URZ], RZ ;  /* 0x000000ff04ff79a7 */ /* 0x0003ea00081004ff */
[----:B------:R-:W-:Y:S01]  /*28f0*/  IMAD.U32 R7, RZ, RZ, UR4 ;  /* 0x00000004ff077e24 */ /* 0x000fe2000f8e00ff */
[----:B------:R-:W2:Y:S04]  /*2900*/  SYNCS.PHASECHK.TRANS64.TRYWAIT P0, [UR5+0xc0], R5 ;  /* 0x0000c005ff0075a7 */ /* 0x000ea80008001105 */
[----:B------:R-:W-:Y:S01]  /*2910*/  PRMT R6, R2, 0x654, R7 ;  /* 0x0000065402067816 */ /* 0x000fe20000000007 */
[----:B-1----:R-:W-:Y:S01]  /*2920*/  @!P2 IMAD.MOV.U32 R4, RZ, RZ, 0x10 ;  /* 0x00000010ff04a424 */ /* 0x002fe200078e00ff */
[----:B--2---:R-:W-:Y:S06]  /*2930*/  @!P0 BRA `(.L_x_46) ;  /* 0x0000004c00dc8947 */ /* 0x004fec0003800000 */
.L_x_129:
[----:B------:R-:W-:Y:S01]  /*2940*/  ULEA UR4, UR6, UR37, 0x4 ;  /* 0x0000002506047291 */ /* 0x000fe2000f8e20ff */
[----:B------:R-:W-:Y:S01]  /*2950*/  SEL R3, R6, R3, !P2 ;  /* 0x0000000306037207 */ /* 0x000fe20005000000 */
[----:B------:R-:W-:Y:S01]  /*2960*/  UIADD3 UR5, UPT, UPT, UR5, 0xb0, URZ ;  /* 0x000000b005057890 */ /* 0x000fe2000fffe0ff */
[----:B-1----:R-:W-:Y:S01]  /*2970*/  LEA R0, R11, UR37, 0x3 ;  /* 0x000000250b007c11 */ /* 0x002fe2000f8e18ff */
[----:B------:R-:W-:Y:S01]  /*2980*/  UIADD3 UR4, UPT, UPT, UR4, 0x140, URZ ;  /* 0x0000014004047890 */ /* 0x000fe2000fffe0ff */
[----:B------:R-:W-:Y:S01]  /*2990*/  SHF.L.U32 R5, R10, 0x1f, RZ ;  /* 0x0000001f0a057819 */ /* 0x000fe200000006ff */
[----:B------:R1:W-:Y:S01]  /*29a0*/  @!P2 SYNCS.ARRIVE.TRANS64.RED RZ, [R3+URZ], R4 ;  /* 0x0000000403ffa9a7 */ /* 0x0003e200080004ff */
[----:B------:R-:W-:Y:S01]  /*29b0*/  UIADD3 UR6, UPT, UPT, UR6, 0x1, URZ ;  /* 0x0000000106067890 */ /* 0x000fe2000fffe0ff */
[----:B------:R-:W-:-:S03]  /*29c0*/  VIADD R8, R8, 0x1 ;  /* 0x0000000108087836 */ /* 0x000fc60000000000 */
[----:B------:R-:W-:Y:S02]  /*29d0*/  UISETP.NE.AND UP0, UPT, UR6, 0x2, UPT ;  /* 0x000000020600788c */ /* 0x000fe4000bf05270 */
[----:B------:R-:W-:Y:S06]  /*29e0*/  UGETNEXTWORKID.BROADCAST [UR4], [UR5] ;  /* 0x00000000040073ca */ /* 0x000fec0008000100 */
[----:B------:R-:W-:Y:S01]  /*29f0*/  USEL UR4, URZ, 0x1, UP0 ;  /* 0x00000001ff047887 */ /* 0x000fe20008000000 */
[----:B------:R-:W-:Y:S01]  /*2a00*/  ISETP.NE.AND P0, PT, R8, 0x2, PT ;  /* 0x000000020800780c */ /* 0x000fe20003f05270 */
[----:B------:R-:W-:Y:S01]  /*2a10*/  USEL UR6, UR6, URZ, UP0 ;  /* 0x000000ff06067287 */ /* 0x000fe20008000000 */
[----:B------:R-:W2:Y:S03]  /*2a20*/  SYNCS.PHASECHK.TRANS64.TRYWAIT P1, [R0+URZ+0xb0], R5 ;  /* 0x0000b005000075a7 */ /* 0x000ea600080211ff */
[----:B------:R-:W-:Y:S01]  /*2a30*/  LOP3.LUT R12, R12, UR4, RZ, 0x3c, !PT ;  /* 0x000000040c0c7c12 */ /* 0x000fe2000f8e3cff */
[----:B-12---:R-:W-:Y:S07]  /*2a40*/  @!P1 BRA `(.L_x_47) ;  /* 0x0000004c00b09947 */ /* 0x006fee0003800000 */
.L_x_130:
[C---:B------:R-:W-:Y:S01]  /*2a50*/  LEA R4, R11.reuse, UR37, 0x4 ;  /* 0x000000250b047c11 */ /* 0x040fe2000f8e20ff */
[----:B-1----:R-:W-:Y:S01]  /*2a60*/  VIADD R0, R0, 0xc0 ;  /* 0x000000c000007836 */ /* 0x002fe20000000000 */
[----:B------:R-:W-:Y:S01]  /*2a70*/  SEL R8, R8, RZ, P0 ;  /* 0x000000ff08087207 */ /* 0x000fe20000000000 */
[----:B------:R-:W-:-:S03]  /*2a80*/  VIADD R11, R11, 0x1 ;  /* 0x000000010b0b7836 */ /* 0x000fc60000000000 */
[----:B------:R-:W1:Y:S01]  /*2a90*/  LDS.128 R4, [R4+0x140] ;  /* 0x0001400004047984 */ /* 0x000e620000000c00 */
[----:B------:R-:W-:Y:S02]  /*2aa0*/  PRMT R0, RZ, 0x654, R0 ;  /* 0x00000654ff007816 */ /* 0x000fe40000000000 */
[C---:B------:R-:W-:Y:S01]  /*2ab0*/  ISETP.NE.AND P1, PT, R11.reuse, 0x2, PT ;  /* 0x000000020b00780c */ /* 0x040fe20003f25270 */
[----:B------:R-:W-:Y:S01]  /*2ac0*/  @!PT LDS RZ, [RZ] ;  /* 0x00000000fffff984 */ /* 0x000fe20000000800 */
[----:B------:R-:W-:Y:S01]  /*2ad0*/  @!PT LDS RZ, [RZ] ;  /* 0x00000000fffff984 */ /* 0x000fe20000000800 */
[----:B------:R-:W-:Y:S01]  /*2ae0*/  @!PT LDS RZ, [RZ] ;  /* 0x00000000fffff984 */ /* 0x000fe20000000800 */
[----:B------:R-:W-:Y:S01]  /*2af0*/  @!PT LDS RZ, [RZ] ;  /* 0x00000000fffff984 */ /* 0x000fe20000000800 */
[----:B------:R2:W-:Y:S06]  /*2b00*/  MEMBAR.ALL.CTA ;  /* 0x0000000000007992 */ /* 0x0005ec0000008000 */
[----:B--2---:R-:W2:Y:S01]  /*2b10*/  FENCE.VIEW.ASYNC.S ;  /* 0x00000000000073c6 */ /* 0x004ea20000000000 */
[----:B------:R-:W-:Y:S01]  /*2b20*/  SEL R11, R11, RZ, P1 ;  /* 0x000000ff0b0b7207 */ /* 0x000fe20000800000 */
[----:B--2---:R2:W-:Y:S01]  /*2b30*/  SYNCS.ARRIVE.TRANS64.RED.A1T0 RZ, [R0+URZ], RZ ;  /* 0x000000ff00ff79a7 */ /* 0x0045e200081004ff */
[----:B-1----:R-:W-:-:S02]  /*2b40*/  LOP3.LUT P3, RZ, R6, 0x1, RZ, 0xc0, !PT ;  /* 0x0000000106ff7812 */ /* 0x002fc4000786c0ff */
[----:B------:R-:W-:-:S04]  /*2b50*/  SEL R5, RZ, 0x1, P1 ;  /* 0x00000001ff057807 */ /* 0x000fc80000800000 */
[----:B------:R-:W-:Y:S02]  /*2b60*/  LOP3.LUT R10, R10, R5, RZ, 0x3c, !PT ;  /* 0x000000050a0a7212 */ /* 0x000fe400078e3cff */
[----:B--2---:R-:W-:-:S04]  /*2b70*/  SEL R0, RZ, 0x1, P0 ;  /* 0x00000001ff007807 */ /* 0x004fc80000000000 */
[----:B------:R-:W-:Y:S01]  /*2b80*/  LOP3.LUT R9, R9, R0, RZ, 0x3c, !PT ;  /* 0x0000000009097212 */ /* 0x000fe200078e3cff */
[----:B------:R-:W-:Y:S06]  /*2b90*/  @P3 BRA `(.L_x_48) ;  /* 0xfffffffc002c3947 */ /* 0x000fec000383ffff */
[----:B------:R-:W-:Y:S01]  /*2ba0*/  ULEA UR5, UR6, UR37, 0x3 ;  /* 0x0000002506057291 */ /* 0x000fe2000f8e18ff */
[----:B------:R-:W-:-:S08]  /*2bb0*/  SHF.L.U32 R3, R12, 0x1f, RZ ;  /* 0x0000001f0c037819 */ /* 0x000fd000000006ff */
[----:B------:R-:W1:Y:S02]  /*2bc0*/  SYNCS.PHASECHK.TRANS64 P0, [UR5+0xc0], R3 ;  /* 0x0000c003ff0075a7 */ /* 0x000e640008001005 */
[----:B-1----:R-:W-:Y:S05]  /*2bd0*/  @P0 BRA `(.L_x_49) ;  /* 0x0000000000080947 */ /* 0x002fea0003800000 */
[----:B------:R-:W1:Y:S02]  /*2be0*/  SYNCS.PHASECHK.TRANS64.TRYWAIT P0, [UR5+0xc0], R3 ;  /* 0x0000c003ff0075a7 */ /* 0x000e640008001105 */
[----:B-1----:R-:W-:Y:S05]  /*2bf0*/  @!P0 BRA `(.L_x_50) ;  /* 0x0000004c00588947 */ /* 0x002fea0003800000 */
.L_x_49:
[----:B------:R-:W-:-:S04]  /*2c00*/  UIADD3 UR4, UPT, UPT, UR6, 0x1, URZ ;  /* 0x0000000106047890 */ /* 0x000fc8000fffe0ff */
[----:B------:R-:W-:-:S04]  /*2c10*/  UISETP.NE.AND UP0, UPT, UR4, 0x2, UPT ;  /* 0x000000020400788c */ /* 0x000fc8000bf05270 */
[----:B------:R-:W-:Y:S02]  /*2c20*/  USEL UR7, URZ, 0x1, UP0 ;  /* 0x00000001ff077887 */ /* 0x000fe40008000000 */
[----:B------:R-:W-:-:S04]  /*2c30*/  USEL UR4, UR4, URZ, UP0 ;  /* 0x000000ff04047287 */ /* 0x000fc80008000000 */
[----:B------:R-:W-:Y:S01]  /*2c40*/  ULEA UR4, UR4, UR37, 0x3 ;  /* 0x0000002504047291 */ /* 0x000fe2000f8e18ff */
[----:B-1----:R-:W-:-:S04]  /*2c50*/  LOP3.LUT R3, R12, UR7, RZ, 0x3c, !PT ;  /* 0x000000070c037c12 */ /* 0x002fc8000f8e3cff */
[----:B------:R-:W-:-:S04]  /*2c60*/  SHF.L.U32 R0, R3, 0x1f, RZ ;  /* 0x0000001f03007819 */ /* 0x000fc800000006ff */
[----:B------:R-:W1:Y:S02]  /*2c70*/  SYNCS.PHASECHK.TRANS64 P0, [UR4+0xc0], R0 ;  /* 0x0000c000ff0075a7 */ /* 0x000e640008001004 */
[----:B-1----:R-:W-:Y:S05]  /*2c80*/  @P0 EXIT ;  /* 0x000000000000094d */ /* 0x002fea0003800000 */
[----:B------:R-:W-:Y:S02]  /*2c90*/  SHF.L.U32 R3, R3, 0x1f, RZ ;  /* 0x0000001f03037819 */ /* 0x000fe400000006ff */
[----:B------:R-:W-:-:S07]  /*2ca0*/  MOV R0, UR4 ;  /* 0x0000000400007c02 */ /* 0x000fce0008000f00 */
.L_x_51:
[----:B-1----:R1:W2:Y:S02]  /*2cb0*/  SYNCS.PHASECHK.TRANS64.TRYWAIT P0, [R0+URZ+0xc0], R3 ;  /* 0x0000c003000075a7 */ /* 0x0022a400080011ff */
[----:B--2---:R-:W-:Y:S05]  /*2cc0*/  @!P0 NANOSLEEP.SYNCS 0x989680 ;  /* 0x009896800000895d */ /* 0x004fea0003900000 */
[----:B------:R-:W2:Y:S02]  /*2cd0*/  @!P0 SYNCS.PHASECHK.TRANS64 P0, [R0+URZ+0xc0], R3 ;  /* 0x0000c003000085a7 */ /* 0x000ea400080010ff */
[----:B--2---:R-:W-:Y:S05]  /*2ce0*/  @P0 EXIT ;  /* 0x000000000000094d */ /* 0x004fea0003800000 */
[----:B------:R-:W-:Y:S05]  /*2cf0*/  BRA `(.L_x_51) ;  /* 0xfffffffc00ec7947 */ /* 0x000fea000383ffff */
.L_x_44:
[----:B------:R-:W-:-:S09]  /*2d00*/  UISETP.NE.AND UP1, UPT, UR8, URZ, UPT ;  /* 0x000000ff0800728c */ /* 0x000fd2000bf25270 */
[----:B------:R-:W-:Y:S05]  /*2d10*/  BRA.U UP1, `(.L_x_52) ;  /* 0x0000000d01cc7547 */ /* 0x000fea000b800000 */
[----:B------:R-:W-:Y:S01]  /*2d20*/  UMOV UR4, 0x40 ;  /* 0x0000004000047882 */ /* 0x000fe20000000000 */
[----:B------:R-:W-:Y:S01]  /*2d30*/  NOP ;  /* 0x0000000000007918 */ /* 0x000fe20000000000 */
[----:B------:R-:W-:Y:S01]  /*2d40*/  ULEA UR4, UR37, UR4, 0x18 ;  /* 0x0000000425047291 */ /* 0x000fe2000f8ec0ff */
[----:B------:R-:W-:Y:S02]  /*2d50*/  UMOV UR5, 0x400 ;  /* 0x0000040000057882 */ /* 0x000fe40000000000 */
[----:B------:R-:W-:-:S06]  /*2d60*/  ULEA UR37, UR37, UR5, 0x18 ;  /* 0x0000000525257291 */ /* 0x000fcc000f8ec0ff */
[----:B------:R-:W1:Y:S02]  /*2d70*/  LDS.U8 R0, [UR4+0x1c] ;  /* 0x00001c04ff007984 */ /* 0x000e640008000000 */
[----:B-1----:R-:W-:-:S13]  /*2d80*/  ISETP.NE.AND P0, PT, R0, RZ, PT ;  /* 0x000000ff0000720c */ /* 0x002fda0003f05270 */
[----:B------:R-:W-:Y:S05]  /*2d90*/  @P0 BRA `(.L_x_53) ;  /* 0x0000000000580947 */ /* 0x000fea0003800000 */
[----:B------:R-:W-:-:S13]  /*2da0*/  ELECT P0, URZ, PT ;  /* 0x0000000000ff782f */ /* 0x000fda0003800000 */
[----:B------:R-:W-:Y:S05]  /*2db0*/  @!P0 BRA `(.L_x_54) ;  /* 0x0000000000608947 */ /* 0x000fea0003800000 */
[----:B------:R-:W-:Y:S01]  /*2dc0*/  UMOV UR5, 0x10 ;  /* 0x0000001000057882 */ /* 0x000fe20000000000 */
[----:B------:R-:W-:Y:S01]  /*2dd0*/  HFMA2 R0, -RZ, RZ, 0, 5.9604644775390625e-08 ;  /* 0x00000001ff007431 */ /* 0x000fe200000001ff */
[----:B------:R-:W-:-:S03]  /*2de0*/  MOV R2, 0xffff ;  /* 0x0000ffff00027802 */ /* 0x000fc60000000f00 */
[----:B------:R-:W-:Y:S04]  /*2df0*/  DEPBAR.LE SB1, 0x36 ;  /* 0x00009d800000791a */ /* 0x000fe80000000000 */
[----:B------:R-:W1:Y:S02]  /*2e00*/  UTCATOMSWS.FIND_AND_SET.ALIGN UP0, UR5, UR5 ;  /* 0x00000005000575e3 */ /* 0x000e640008000800 */
[----:B-1----:R-:W-:Y:S01]  /*2e10*/  MOV R3, UR5 ;  /* 0x0000000500037c02 */ /* 0x002fe20008000f00 */
[----:B------:R-:W-:Y:S06]  /*2e20*/  BRA.U UP0, `(.L_x_55) ;  /* 0x0000000100187547 */ /* 0x000fec000b800000 */
.L_x_56:
[----:B------:R-:W-:Y:S05]  /*2e30*/  NANOSLEEP 0x64 ;  /* 0x000000640000795d */ /* 0x000fea0003800000 */
[----:B------:R-:W-:-:S05]  /*2e40*/  UMOV UR5, 0x10 ;  /* 0x0000001000057882 */ /* 0x000fca0000000000 */
[----:B------:R-:W-:Y:S04]  /*2e50*/  DEPBAR.LE SB1, 0x36 ;  /* 0x00009d800000791a */ /* 0x000fe80000000000 */
[----:B------:R-:W1:Y:S02]  /*2e60*/  UTCATOMSWS.FIND_AND_SET.ALIGN UP0, UR5, UR5 ;  /* 0x00000005000575e3 */ /* 0x000e640008000800 */
[----:B-1----:R-:W-:Y:S01]  /*2e70*/  MOV R3, UR5 ;  /* 0x0000000500037c02 */ /* 0x002fe20008000f00 */
[----:B------:R-:W-:Y:S05]  /*2e80*/  BRA.U !UP0, `(.L_x_56) ;  /* 0xfffffffd08e87547 */ /* 0x000fea000b83ffff */
.L_x_55:
[-C--:B------:R-:W-:Y:S02]  /*2e90*/  SHF.L.U32 R2, R2, R3.reuse, RZ ;  /* 0x0000000302027219 */ /* 0x080fe400000006ff */
[----:B------:R-:W-:Y:S01]  /*2ea0*/  SHF.L.U32 R0, R0, R3, RZ ;  /* 0x0000000300007219 */ /* 0x000fe200000006ff */
[----:B------:R-:W-:Y:S02]  /*2eb0*/  IMAD.SHL.U32 R3, R3, 0x20, RZ ;  /* 0x0000002003037824 */ /* 0x000fe400078e00ff */
[----:B------:R1:W-:Y:S04]  /*2ec0*/  ATOMS.OR RZ, [UR4+0x14], R2 ;  /* 0x00001402ffff798c */ /* 0x0003e8000b000004 */
[----:B------:R1:W-:Y:S04]  /*2ed0*/  ATOMS.OR RZ, [UR4+0x18], R0 ;  /* 0x00001800ffff798c */ /* 0x0003e8000b000004 */
[----:B------:R1:W-:Y:S01]  /*2ee0*/  STS [UR37+0x160], R3 ;  /* 0x00016003ff007988 */ /* 0x0003e20008000825 */
[----:B------:R-:W-:Y:S05]  /*2ef0*/  BRA `(.L_x_54) ;  /* 0x0000000000107947 */ /* 0x000fea0003800000 */
.L_x_53:
[----:B------:R-:W-:Y:S02]  /*2f00*/  MOV R0, 0xffffffff ;  /* 0xffffffff00007802 */ /* 0x000fe40000000f00 */
[----:B------:R-:W-:-:S03]  /*2f10*/  MOV R2, 0x2f40 ;  /* 0x00002f4000027802 */ /* 0x000fc60000000f00 */
[----:B------:R1:W-:Y:S04]  /*2f20*/  STS [UR37+0x160], R0 ;  /* 0x00016000ff007988 */ /* 0x0003e80008000825 */
[----:B-1-3-5:R-:W-:Y:S05]  /*2f30*/  CALL.REL.NOINC `($__internal_1_$__cuda_sm10x_tcgen05_guardrail_trap_phase_invalid_during_alloc) ;  /* 0x0000005000147944 */ /* 0x02afea0003c00000 */
.L_x_54:
[----:B------:R-:W-:Y:S05]  /*2f40*/  WARPSYNC.ALL ;  /* 0x0000000000007948 */ /* 0x000fea0003800000 */
[----:B------:R-:W2:Y:S01]  /*2f50*/  S2UR UR5, SR_CgaCtaId ;  /* 0x00000000000579c3 */ /* 0x000ea20000008800 */
[----:B------:R-:W-:Y:S01]  /*2f60*/  UMOV UR4, 0x400 ;  /* 0x0000040000047882 */ /* 0x000fe20000000000 */
[----:B------:R-:W-:-:S06]  /*2f70*/  NOP ;  /* 0x0000000000007918 */ /* 0x000fcc0000000000 */
[----:B------:R-:W-:Y:S06]  /*2f80*/  BAR.ARV 0x6, 0xa0 ;  /* 0x0182800000007b1d */ /* 0x000fec0000002000 */
[----:B------:R-:W4:Y:S01]  /*2f90*/  LDCU UR7, c[0x0][0x38c] ;  /* 0x00007180ff0777ac */ /* 0x000f220008000800 */
[----:B------:R-:W-:Y:S01]  /*2fa0*/  IMAD.MOV.U32 R11, RZ, RZ, 0x1 ;  /* 0x00000001ff0b7424 */ /* 0x000fe200078e00ff */
[----:B------:R-:W-:Y:S01]  /*2fb0*/  CS2R R8, SRZ ;  /* 0x0000000000087805 */ /* 0x000fe2000001ff00 */
[----:B------:R-:W-:Y:S01]  /*2fc0*/  IMAD.MOV.U32 R10, RZ, RZ, RZ ;  /* 0x000000ffff0a7224 */ /* 0x000fe200078e00ff */
[----:B------:R-:W3:Y:S01]  /*2fd0*/  LDCU UR6, c[0x0][0x38c] ;  /* 0x00007180ff0677ac */ /* 0x000ee20008000800 */
[----:B------:R-:W-:Y:S01]  /*2fe0*/  UMOV UR15, URZ ;  /* 0x000000ff000f7c82 */ /* 0x000fe20008000000 */
[----:B------:R-:W-:Y:S01]  /*2ff0*/  UMOV UR14, URZ ;  /* 0x000000ff000e7c82 */ /* 0x000fe20008000000 */
[----:B--2---:R-:W-:Y:S01]  /*3000*/  ULEA UR5, UR5, UR4, 0x18 ;  /* 0x0000000405057291 */ /* 0x004fe2000f8ec0ff */
[----:B------:R-:W-:Y:S01]  /*3010*/  UMOV UR24, 0x0 ;  /* 0x0000000000187882 */ /* 0x000fe20000000000 */
[----:B------:R-:W-:-:S02]  /*3020*/  UMOV UR25, 0x4200010 ;  /* 0x0420001000197882 */ /* 0x000fc40000000000 */
[----:B------:R-:W-:Y:S02]  /*3030*/  UIADD3 UR10, UPT, UPT, UR5, 0x4400, URZ ;  /* 0x00004400050a7890 */ /* 0x000fe4000fffe0ff */
[----:B------:R-:W-:Y:S02]  /*3040*/  UIADD3 UR11, UPT, UPT, UR5, 0x14400, URZ ;  /* 0x00014400050b7890 */ /* 0x000fe4000fffe0ff */
[----:B----4-:R-:W-:Y:S01]  /*3050*/  UIADD3 UR7, UPT, UPT, UR7, 0x7f, URZ ;  /* 0x0000007f07077890 */ /* 0x010fe2000fffe0ff */
[----:B-1----:R-:W1:Y:S01]  /*3060*/  LDS R0, [UR5+0x160] ;  /* 0x00016005ff007984 */ /* 0x002e620008000800 */
[----:B------:R-:W-:Y:S02]  /*3070*/  USHF.R.U32.HI UR10, URZ, 0x4, UR10 ;  /* 0x00000004ff0a7899 */ /* 0x000fe4000801160a */
[----:B------:R-:W-:Y:S02]  /*3080*/  USHF.R.S32.HI UR4, URZ, 0x1f, UR7 ;  /* 0x0000001fff047899 */ /* 0x000fe40008011407 */
[----:B------:R-:W-:-:S02]  /*3090*/  USHF.R.U32.HI UR11, URZ, 0x4, UR11 ;  /* 0x00000004ff0b7899 */ /* 0x000fc4000801160b */
[----:B------:R-:W-:Y:S02]  /*30a0*/  ULEA.HI UR4, UR4, UR7, URZ, 0x7 ;  /* 0x0000000704047291 */ /* 0x000fe4000f8f38ff */
[----:B------:R-:W-:Y:S02]  /*30b0*/  ULOP3.LUT UR10, UR10, 0x3fff, URZ, 0xc0, !UPT ;  /* 0x00003fff0a0a7892 */ /* 0x000fe4000f8ec0ff */
[----:B------:R-:W-:Y:S02]  /*30c0*/  USHF.R.S32.HI UR4, URZ, 0x7, UR4 ;  /* 0x00000007ff047899 */ /* 0x000fe40008011404 */
[----:B------:R-:W-:Y:S02]  /*30d0*/  ULOP3.LUT UR11, UR11, 0x3fff, URZ, 0xc0, !UPT ;  /* 0x00003fff0b0b7892 */ /* 0x000fe4000f8ec0ff */
[----:B------:R-:W-:Y:S01]  /*30e0*/  UISETP.LT.AND UP0, UPT, UR4, 0x1, UPT ;  /* 0x000000010400788c */ /* 0x000fe2000bf01270 */
[----:B------:R-:W-:Y:S01]  /*30f0*/  UMOV UR22, 0x0 ;  /* 0x0000000000167882 */ /* 0x000fe20000000000 */
[----:B------:R-:W-:-:S02]  /*3100*/  UMOV UR23, 0x4200010 ;  /* 0x0420001000177882 */ /* 0x000fc40000000000 */
[----:B------:R-:W-:Y:S02]  /*3110*/  USEL UR9, UR4, 0x1, !UP0 ;  /* 0x0000000104097887 */ /* 0x000fe4000c000000 */
[----:B------:R-:W-:Y:S02]  /*3120*/  ULOP3.LUT UR10, UR10, 0x10000, URZ, 0xfc, !UPT ;  /* 0x000100000a0a7892 */ /* 0x000fe4000f8efcff */
[----:B------:R-:W-:Y:S02]  /*3130*/  ULOP3.LUT UR11, UR11, 0x10000, URZ, 0xfc, !UPT ;  /* 0x000100000b0b7892 */ /* 0x000fe4000f8efcff */
[----:B------:R-:W-:Y:S02]  /*3140*/  UIADD3 UR9, UPT, UPT, -UR9, URZ, URZ ;  /* 0x000000ff09097290 */ /* 0x000fe4000fffe1ff */
[----:B---3--:R-:W-:Y:S01]  /*3150*/  UISETP.GE.AND UP3, UPT, UR6, 0x1, UPT ;  /* 0x000000010600788c */ /* 0x008fe2000bf66270 */
[----:B------:R-:W-:Y:S01]  /*3160*/  UMOV UR20, 0x0 ;  /* 0x0000000000147882 */ /* 0x000fe20000000000 */
[----:B------:R-:W-:Y:S01]  /*3170*/  UMOV UR21, 0x4200010 ;  /* 0x0420001000157882 */ /* 0x000fe20000000000 */
[----:B------:R-:W-:Y:S01]  /*3180*/  UMOV UR18, 0x0 ;  /* 0x0000000000127882 */ /* 0x000fe20000000000 */
[----:B------:R-:W-:Y:S01]  /*3190*/  UMOV UR19, 0x4200010 ;  /* 0x0420001000137882 */ /* 0x000fe20000000000 */
[----:B-1----:R-:W-:-:S15]  /*31a0*/  R2UR UR16, R0 ;  /* 0x00000000001072ca */ /* 0x002fde00000e0000 */
.L_x_63:
[----:B------:R-:W-:Y:S02]  /*31b0*/  LEA R0, R10, UR5, 0x3 ;  /* 0x000000050a007c11 */ /* 0x000fe4000f8e18ff */
[----:B------:R-:W-:Y:S02]  /*31c0*/  SHF.L.U32 R5, R9, 0x1f, RZ ;  /* 0x0000001f09057819 */ /* 0x000fe400000006ff */
[----:B------:R-:W-:Y:S01]  /*31d0*/  PLOP3.LUT P0, PT, PT, PT, UP3, 0x80, 0x8 ;  /* 0x000000000008781c */ /* 0x000fe20003f0f038 */
[----:B------:R-:W-:Y:S01]  /*31e0*/  VIADD R3, R0, 0xc0 ;  /* 0x000000c000037836 */ /* 0x000fe20000000000 */
[----:B-1----:R-:W1:Y:S02]  /*31f0*/  SYNCS.PHASECHK.TRANS64.TRYWAIT P1, [R0+URZ+0xb0], R5 ;  /* 0x0000b005000075a7 */ /* 0x002e6400080211ff */
[----:B-1-3--:R-:W-:Y:S09]  /*3200*/  @!P1 BRA `(.L_x_57) ;  /* 0x0000004400ec9947 */ /* 0x00aff20003800000 */
.L_x_132:
[----:B------:R-:W-:Y:S01]  /*3210*/  LEA R4, R10, UR5, 0x4 ;  /* 0x000000050a047c11 */ /* 0x000fe2000f8e20ff */
[----:B------:R-:W-:Y:S01]  /*3220*/  @UP3 ULEA UR6, UR14, UR5, 0x3 ;  /* 0x000000050e063291 */ /* 0x000fe2000f8e18ff */
[----:B------:R-:W-:Y:S01]  /*3230*/  PLOP3.LUT P2, PT, PT, PT, PT, 0x80, 0x8 ;  /* 0x000000000008781c */ /* 0x000fe20003f4f070 */
[----:B------:R-:W-:Y:S01]  /*3240*/  ULEA UR7, UR15, UR5, 0x3 ;  /* 0x000000050f077291 */ /* 0x000fe2000f8e18ff */
[----:B------:R-:W-:Y:S02]  /*3250*/  PRMT R3, RZ, 0x654, R3 ;  /* 0x00000654ff037816 */ /* 0x000fe40000000003 */
[----:B-1----:R-:W1:Y:S01]  /*3260*/  LDS.128 R4, [R4+0x140] ;  /* 0x0001400004047984 */ /* 0x002e620000000c00 */
[----:B------:R-:W-:Y:S02]  /*3270*/  @P0 SHF.L.U32 R2, R8, 0x1f, RZ ;  /* 0x0000001f08020819 */ /* 0x000fe400000006ff */
[----:B------:R-:W-:Y:S01]  /*3280*/  SHF.L.U32 R0, R11, 0x1f, RZ ;  /* 0x0000001f0b007819 */ /* 0x000fe200000006ff */
[----:B------:R-:W-:Y:S01]  /*3290*/  @!PT LDS RZ, [RZ] ;  /* 0x00000000fffff984 */ /* 0x000fe20000000800 */
[----:B------:R-:W-:Y:S01]  /*32a0*/  @!PT LDS RZ, [RZ] ;  /* 0x00000000fffff984 */ /* 0x000fe20000000800 */
[----:B------:R-:W-:Y:S01]  /*32b0*/  @!PT LDS RZ, [RZ] ;  /* 0x00000000fffff984 */ /* 0x000fe20000000800 */
[----:B------:R-:W-:Y:S01]  /*32c0*/  @!PT LDS RZ, [RZ] ;  /* 0x00000000fffff984 */ /* 0x000fe20000000800 */
[----:B------:R2:W-:Y:S06]  /*32d0*/  MEMBAR.ALL.CTA ;  /* 0x0000000000007992 */ /* 0x0005ec0000008000 */
[----:B--2---:R-:W2:Y:S02]  /*32e0*/  FENCE.VIEW.ASYNC.S ;  /* 0x00000000000073c6 */ /* 0x004ea40000000000 */
[----:B--2---:R2:W-:Y:S01]  /*32f0*/  SYNCS.ARRIVE.TRANS64.RED.A1T0 RZ, [R3+URZ], RZ ;  /* 0x000000ff03ff79a7 */ /* 0x0045e200081004ff */
[----:B------:R2:W3:Y:S01]  /*3300*/  @P0 SYNCS.PHASECHK.TRANS64.TRYWAIT P2, [UR6], R2 ;  /* 0x00000002ff0005a7 */ /* 0x0004e20008041106 */
[----:B------:R-:W-:Y:S01]  /*3310*/  ULEA.HI UR6, UR15, UR15, URZ, 0x1 ;  /* 0x0000000f0f067291 */ /* 0x000fe2000f8f08ff */
[----:B-1----:R-:W-:-:S03]  /*3320*/  LOP3.LUT P1, RZ, R6, 0x1, RZ, 0xc0, !PT ;  /* 0x0000000106ff7812 */ /* 0x002fc6000782c0ff */
[----:B------:R-:W-:Y:S02]  /*3330*/  USHF.L.U32 UR8, UR6, 0x6, URZ ;  /* 0x0000000606087899 */ /* 0x000fe400080006ff */
[----:B------:R-:W-:Y:S02]  /*3340*/  ULOP3.LUT UR6, UR6, 0xffe, URZ, 0xc0, !UPT ;  /* 0x00000ffe06067892 */ /* 0x000fe4000f8ec0ff */
[----:B------:R-:W-:Y:S02]  /*3350*/  ULOP3.LUT UR8, UR8, 0xffffff80, URZ, 0xc0, !UPT ;  /* 0xffffff8008087892 */ /* 0x000fe4000f8ec0ff */
[----:B------:R-:W-:Y:S02]  /*3360*/  UIADD3 UR6, UPT, UPT, -UR6, UR15, URZ ;  /* 0x0000000f06067290 */ /* 0x000fe4000fffe1ff */
[----:B------:R-:W-:Y:S01]  /*3370*/  UIADD3 UR8, UPT, UPT, UR16, UR8, URZ ;  /* 0x0000000810087290 */ /* 0x000fe2000fffe0ff */
[----:B------:R-:W1:Y:S03]  /*3380*/  SYNCS.PHASECHK.TRANS64.TRYWAIT P0, [UR7+0xf0], R0 ;  /* 0x0000f000ff0075a7 */ /* 0x000e660008001107 */
[----:B------:R-:W-:Y:S01]  /*3390*/  ULEA UR8, UR6, UR8, 0x14 ;  /* 0x0000000806087291 */ /* 0x000fe2000f8ea0ff */
[----:B-123--:R-:W-:Y:S11]  /*33a0*/  @!P0 BRA `(.L_x_58) ;  /* 0x0000004400988947 */ /* 0x00eff60003800000 */
.L_x_134:
[----:B------:R-:W-:Y:S01]  /*33b0*/  IADD3 R10, PT, PT, R10, 0x1, RZ ;  /* 0x000000010a0a7810 */ /* 0x000fe20007ffe0ff */
[----:B------:R-:W-:Y:S06]  /*33c0*/  BRA.U !UP3, `(.L_x_59) ;  /* 0x000000010bc07547 */ /* 0x000fec000b800000 */
[----:B------:R-:W-:Y:S01]  /*33d0*/  UPLOP3.LUT UP4, UPT, UPT, UPT, UPT, 0x40, 0x4 ;  /* 0x000000000004789c */ /* 0x000fe20003f8e870 */
[----:B------:R-:W-:Y:S01]  /*33e0*/  UMOV UR13, UR9 ;  /* 0x00000009000d7c82 */ /* 0x000fe20008000000 */
[----:B------:R-:W-:Y:S01]  /*33f0*/  UMOV UR12, UR4 ;  /* 0x00000004000c7c82 */ /* 0x000fe20008000000 */
[----:B------:R-:W-:-:S08]  /*3400*/  UMOV UR17, UR14 ;  /* 0x0000000e00117c82 */ /* 0x000fd00008000000 */
.L_x_62:
[----:B------:R-:W-:Y:S02]  /*3410*/  UIADD3 UR13, UPT, UPT, UR13, 0x1, URZ ;  /* 0x000000010d0d7890 */ /* 0x000fe4000fffe0ff */
[----:B--2---:R-:W-:Y:S02]  /*3420*/  ULEA UR6, UR17, UR5, 0x3 ;  /* 0x0000000511067291 */ /* 0x004fe4000f8e18ff */
[----:B------:R-:W-:Y:S01]  /*3430*/  UISETP.NE.AND UP0, UPT, UR13, URZ, UPT ;  /* 0x000000ff0d00728c */ /* 0x000fe2000bf05270 */
[----:B---3--:R-:W-:Y:S10]  /*3440*/  @P2 BRA `(.L_x_60) ;  /* 0x00000000000c2947 */ /* 0x008ff40003800000 */
[----:B-1----:R-:W-:Y:S04]  /*3450*/  SHF.L.U32 R3, R8, 0x1f, RZ ;  /* 0x0000001f08037819 */ /* 0x002fe800000006ff */
[----:B------:R-:W1:Y:S02]  /*3460*/  SYNCS.PHASECHK.TRANS64.TRYWAIT P0, [UR6], R3 ;  /* 0x00000003ff0075a7 */ /* 0x000e640008001106 */
[----:B-1----:R-:W-:Y:S05]  /*3470*/  @!P0 BRA `(.L_x_61) ;  /* 0x00000044007c8947 */ /* 0x002fea0003800000 */
.L_x_60:
[----:B------:R-:W-:Y:S01]  /*3480*/  UISETP.NE.AND UP1, UPT, UR12, 0x1, UPT ;  /* 0x000000010c00788c */ /* 0x000fe2000bf25270 */
[----:B------:R-:W-:Y:S01]  /*3490*/  PLOP3.LUT P2, PT, PT, PT, PT, 0x80, 0x8 ;  /* 0x000000000008781c */ /* 0x000fe20003f4f070 */
[----:B------:R-:W-:Y:S02]  /*34a0*/  UIADD3 UR14, UPT, UPT, UR17, 0x1, URZ ;  /* 0x00000001110e7890 */ /* 0x000fe4000fffe0ff */
[----:B------:R-:W-:Y:S02]  /*34b0*/  ULEA UR28, UR17, UR11, 0xa ;  /* 0x0000000b111c7291 */ /* 0x000fe4000f8e50ff */
[----:B------:R-:W-:Y:S01]  /*34c0*/  UISETP.NE.AND UP2, UPT, UR14, 0x8, UPT ;  /* 0x000000080e00788c */ /* 0x000fe2000bf45270 */
[----:B------:R-:W-:Y:S01]  /*34d0*/  PLOP3.LUT P0, PT, PT, PT, UP1, 0x80, 0x8 ;  /* 0x000000000008781c */ /* 0x000fe20003f0f018 */
[----:B------:R-:W-:Y:S02]  /*34e0*/  UIADD3 UR40, UPT, UPT, UR28, 0x2, URZ ;  /* 0x000000021c287890 */ /* 0x000fe4000fffe0ff */
[----:B------:R-:W-:Y:S02]  /*34f0*/  USEL UR27, URZ, 0x1, UP2 ;  /* 0x00000001ff1b7887 */ /* 0x000fe40009000000 */
[----:B------:R-:W-:Y:S02]  /*3500*/  USEL UR14, UR14, URZ, UP2 ;  /* 0x000000ff0e0e7287 */ /* 0x000fe40009000000 */
[----:B------:R-:W-:Y:S02]  /*3510*/  UIADD3 UR36, UPT, UPT, UR28, 0x4, URZ ;  /* 0x000000041c247890 */ /* 0x000fe4000fffe0ff */
[----:B------:R-:W-:Y:S01]  /*3520*/  @UP1 ULEA UR26, UR14, UR5, 0x3 ;  /* 0x000000050e1a1291 */ /* 0x000fe2000f8e18ff */
[----:B------:R-:W-:Y:S01]  /*3530*/  LOP3.LUT R8, R8, UR27, RZ, 0x3c, !PT ;  /* 0x0000001b08087c12 */ /* 0x000fe2000f8e3cff */
[----:B------:R-:W-:Y:S02]  /*3540*/  UIADD3 UR32, UPT, UPT, UR28, 0x6, URZ ;  /* 0x000000061c207890 */ /* 0x000fe4000fffe0ff */
[----:B------:R-:W-:Y:S01]  /*3550*/  UIADD3 UR6, UPT, UPT, UR6, 0x40, URZ ;  /* 0x0000004006067890 */ /* 0x000fe2000fffe0ff */
[----:B-1----:R-:W-:Y:S01]  /*3560*/  @P0 SHF.L.U32 R0, R8, 0x1f, RZ ;  /* 0x0000001f08000819 */ /* 0x002fe200000006ff */
[----:B------:R-:W-:Y:S01]  /*3570*/  UIADD3 UR12, UPT, UPT, UR12, -0x1, URZ ;  /* 0xffffffff0c0c7890 */ /* 0x000fe2000fffe0ff */
[----:B------:R-:W-:Y:S02]  /*3580*/  UMOV UR29, 0x40004040 ;  /* 0x40004040001d7882 */ /* 0x000fe40000000000 */
[----:B------:R2:W3:Y:S01]  /*3590*/  @P0 SYNCS.PHASECHK.TRANS64.TRYWAIT P2, [UR26], R0 ;  /* 0x00000000ff0005a7 */ /* 0x0004e2000804111a */
[----:B------:R-:W-:Y:S01]  /*35a0*/  ULEA UR26, UR17, UR10, 0x9 ;  /* 0x0000000a111a7291 */ /* 0x000fe2000f8e48ff */
[----:B------:R-:W-:Y:S01]  /*35b0*/  UMOV UR27, 0x40004040 ;  /* 0x40004040001b7882 */ /* 0x000fe20000000000 */
[----:B------:R-:W-:Y:S02]  /*35c0*/  UMOV UR41, 0x40004040 ;  /* 0x4000404000297882 */ /* 0x000fe40000000000 */
[----:B------:R-:W-:Y:S02]  /*35d0*/  UIADD3 UR38, UPT, UPT, UR26, 0x2, URZ ;  /* 0x000000021a267890 */ /* 0x000fe4000fffe0ff */
[----:B------:R-:W-:Y:S02]  /*35e0*/  UIADD3 UR34, UPT, UPT, UR26, 0x4, URZ ;  /* 0x000000041a227890 */ /* 0x000fe4000fffe0ff */
[----:B------:R-:W-:Y:S01]  /*35f0*/  UIADD3 UR30, UPT, UPT, UR26, 0x6, URZ ;  /* 0x000000061a1e7890 */ /* 0x000fe2000fffe0ff */
[----:B------:R2:W-:Y:S01]  /*3600*/  UTCQMMA gdesc[UR26], gdesc[UR28], tmem[UR8], tmem[UR24], idesc[UR25], UP4 ;  /* 0x00ff181c1a0075ea */ /* 0x0005e2000a000308 */
[----:B------:R-:W-:Y:S01]  /*3610*/  UPLOP3.LUT UP4, UPT, UPT, UPT, UPT, 0x80, 0x8 ;  /* 0x000000000008789c */ /* 0x000fe20003f8f070 */
[----:B------:R-:W-:Y:S01]  /*3620*/  UMOV UR39, 0x40004040 ;  /* 0x4000404000277882 */ /* 0x000fe20000000000 */
[----:B------:R-:W-:Y:S01]  /*3630*/  UMOV UR37, 0x40004040 ;  /* 0x4000404000257882 */ /* 0x000fe20000000000 */
[----:B------:R2:W-:Y:S01]  /*3640*/  UTCQMMA gdesc[UR38], gdesc[UR40], tmem[UR8], tmem[UR22], idesc[UR23], UPT ;  /* 0x00ff1628260075ea */ /* 0x0005e2000b800308 */
[----:B------:R-:W-:Y:S01]  /*3650*/  UMOV UR35, 0x40004040 ;  /* 0x4000404000237882 */ /* 0x000fe20000000000 */
[----:B------:R-:W-:Y:S01]  /*3660*/  UMOV UR33, 0x40004040 ;  /* 0x4000404000217882 */ /* 0x000fe20000000000 */
[----:B------:R-:W-:Y:S01]  /*3670*/  UMOV UR31, 0x40004040 ;  /* 0x40004040001f7882 */ /* 0x000fe20000000000 */
[----:B------:R2:W-:Y:S01]  /*3680*/  UTCQMMA gdesc[UR34], gdesc[UR36], tmem[UR8], tmem[UR20], idesc[UR21], UPT ;  /* 0x00ff1424220075ea */ /* 0x0005e2000b800308 */
[----:B------:R2:W-:Y:S01]  /*3690*/  UTCQMMA gdesc[UR30], gdesc[UR32], tmem[UR8], tmem[UR18], idesc[UR19], UPT ;  /* 0x00ff12201e0075ea */ /* 0x0005e2000b800308 */
[----:B------:R2:W-:Y:S01]  /*36a0*/  UTCBAR [UR6], URZ ;  /* 0x000000ff060073e9 */ /* 0x0005e200080000ff */
[----:B------:R-:W-:Y:S01]  /*36b0*/  UMOV UR17, UR14 ;  /* 0x0000000e00117c82 */ /* 0x000fe20008000000 */
[----:B------:R-:W-:Y:S05]  /*36c0*/  BRA.U UP0, `(.L_x_62) ;  /* 0xfffffffd00507547 */ /* 0x000fea000b83ffff */
.L_x_59:
[----:B------:R-:W-:Y:S01]  /*36d0*/  UIADD3 UR15, UPT, UPT, UR15, 0x1, URZ ;  /* 0x000000010f0f7890 */ /* 0x000fe2000fffe0ff */
[C---:B------:R-:W-:Y:S01]  /*36e0*/  ISETP.NE.AND P0, PT, R10.reuse, 0x2, PT ;  /* 0x000000020a00780c */ /* 0x040fe20003f05270 */
[----:B------:R-:W-:Y:S02]  /*36f0*/  UIADD3 UR7, UPT, UPT, UR7, 0xd0, URZ ;  /* 0x000000d007077890 */ /* 0x000fe4000fffe0ff */
[----:B------:R-:W-:Y:S01]  /*3700*/  UISETP.NE.AND UP0, UPT, UR15, 0x4, UPT ;  /* 0x000000040f00788c */ /* 0x000fe2000bf05270 */
[----:B-12---:R-:W-:Y:S02]  /*3710*/  SEL R0, RZ, 0x1, P0 ;  /* 0x00000001ff007807 */ /* 0x006fe40000000000 */
[----:B------:R-:W-:Y:S01]  /*3720*/  SEL R10, R10, RZ, P0 ;  /* 0x000000ff0a0a7207 */ /* 0x000fe20000000000 */
[----:B------:R-:W-:Y:S01]  /*3730*/  USEL UR6, URZ, 0x1, UP0 ;  /* 0x00000001ff067887 */ /* 0x000fe20008000000 */
[----:B------:R-:W-:Y:S01]  /*3740*/  LOP3.LUT R9, R9, R0, RZ, 0x3c, !PT ;  /* 0x0000000009097212 */ /* 0x000fe200078e3cff */
[----:B------:R-:W-:Y:S01]  /*3750*/  USEL UR15, UR15, URZ, UP0 ;  /* 0x000000ff0f0f7287 */ /* 0x000fe20008000000 */
[----:B------:R1:W-:Y:S03]  /*3760*/  UTCBAR [UR7], URZ ;  /* 0x000000ff070073e9 */ /* 0x0003e600080000ff */
[----:B------:R-:W-:Y:S01]  /*3770*/  LOP3.LUT R11, R11, UR6, RZ, 0x3c, !PT ;  /* 0x000000060b0b7c12 */ /* 0x000fe2000f8e3cff */
[----:B------:R-:W-:Y:S07]  /*3780*/  @P1 BRA `(.L_x_63) ;  /* 0xfffffff800881947 */ /* 0x000fee000383ffff */
[----:B------:R-:W2:Y:S01]  /*3790*/  S2UR UR4, SR_CgaCtaId ;  /* 0x00000000000479c3 */ /* 0x000ea20000008800 */
[----:B------:R-:W-:Y:S01]  /*37a0*/  ELECT P0, URZ, PT ;  /* 0x0000000000ff782f */ /* 0x000fe20003800000 */
[----:B------:R-:W-:Y:S01]  /*37b0*/  IMAD.MOV.U32 R0, RZ, RZ, 0x1 ;  /* 0x00000001ff007424 */ /* 0x000fe200078e00ff */
[----:B------:R-:W-:Y:S01]  /*37c0*/  UIADD3 UR5, UPT, UPT, UR5, 0xf0, URZ ;  /* 0x000000f005057890 */ /* 0x000fe2000fffe0ff */
[----:B------:R-:W-:Y:S01]  /*37d0*/  SHF.L.U32 R3, R11, 0x1f, RZ ;  /* 0x0000001f0b037819 */ /* 0x000fe200000006ff */
[----:B------:R-:W-:-:S03]  /*37e0*/  UMOV UR6, 0x40 ;  /* 0x0000004000067882 */ /* 0x000fc60000000000 */
[----:B------:R-:W-:Y:S01]  /*37f0*/  UVIRTCOUNT.DEALLOC.SMPOOL 0x80 ;  /* 0x000000800000784c */ /* 0x000fe20000000000 */
[----:B--2---:R-:W-:Y:S02]  /*3800*/  ULEA UR4, UR4, UR6, 0x18 ;  /* 0x0000000604047291 */ /* 0x004fe4000f8ec0ff */
[----:B------:R-:W-:-:S07]  /*3810*/  ULEA UR6, UR15, UR5, 0x3 ;  /* 0x000000050f067291 */ /* 0x000fce000f8e18ff */
[----:B------:R2:W-:Y:S02]  /*3820*/  @P0 STS.U8 [UR4+0x1c], R0 ;  /* 0x00001c00ff000988 */ /* 0x0005e40008000004 */
[----:B------:R-:W4:Y:S02]  /*3830*/  SYNCS.PHASECHK.TRANS64.TRYWAIT P0, [UR6], R3 ;  /* 0x00000003ff0075a7 */ /* 0x000f240008001106 */
[----:B--2-4-:R-:W-:Y:S05]  /*3840*/  @!P0 BRA `(.L_x_64) ;  /* 0x0000004000a08947 */ /* 0x014fea0003800000 */
.L_x_137:
[----:B-1----:R-:W-:-:S04]  /*3850*/  UIADD3 UR7, UPT, UPT, UR15, 0x1, URZ ;  /* 0x000000010f077890 */ /* 0x002fc8000fffe0ff */
[----:B------:R-:W-:-:S04]  /*3860*/  UISETP.NE.AND UP0, UPT, UR7, 0x4, UPT ;  /* 0x000000040700788c */ /* 0x000fc8000bf05270 */
[----:B------:R-:W-:Y:S02]  /*3870*/  USEL UR8, URZ, 0x1, UP0 ;  /* 0x00000001ff087887 */ /* 0x000fe40008000000 */
[----:B------:R-:W-:-:S04]  /*3880*/  USEL UR7, UR7, URZ, UP0 ;  /* 0x000000ff07077287 */ /* 0x000fc80008000000 */
[----:B------:R-:W-:Y:S01]  /*3890*/  ULEA UR6, UR7, UR5, 0x3 ;  /* 0x0000000507067291 */ /* 0x000fe2000f8e18ff */
[----:B------:R-:W-:-:S04]  /*38a0*/  LOP3.LUT R2, R11, UR8, RZ, 0x3c, !PT ;  /* 0x000000080b027c12 */ /* 0x000fc8000f8e3cff */
[----:B--2---:R-:W-:-:S04]  /*38b0*/  SHF.L.U32 R3, R2, 0x1f, RZ ;  /* 0x0000001f02037819 */ /* 0x004fc800000006ff */
[----:B------:R-:W1:Y:S02]  /*38c0*/  SYNCS.PHASECHK.TRANS64.TRYWAIT P0, [UR6], R3 ;  /* 0x00000003ff0075a7 */ /* 0x000e640008001106 */
[----:B-1----:R-:W-:Y:S05]  /*38d0*/  @!P0 BRA `(.L_x_65) ;  /* 0x0000004000948947 */ /* 0x002fea0003800000 */
.L_x_139:
        /* <DEDUP_REMOVED lines=9> */
.L_x_141:
[----:B------:R-:W-:-:S04]  /*3970*/  UIADD3 UR7, UPT, UPT, UR7, 0x1, URZ ;  /* 0x0000000107077890 */ /* 0x000fc8000fffe0ff */
[----:B------:R-:W-:-:S04]  /*3980*/  UISETP.NE.AND UP0, UPT, UR7, 0x4, UPT ;  /* 0x000000040700788c */ /* 0x000fc8000bf05270 */
[----:B------:R-:W-:Y:S02]  /*3990*/  USEL UR6, URZ, 0x1, UP0 ;  /* 0x00000001ff067887 */ /* 0x000fe40008000000 */
[----:B------:R-:W-:-:S04]  /*39a0*/  USEL UR7, UR7, URZ, UP0 ;  /* 0x000000ff07077287 */ /* 0x000fc80008000000 */
[----:B------:R-:W-:Y:S01]  /*39b0*/  ULEA UR7, UR7, UR5, 0x3 ;  /* 0x0000000507077291 */ /* 0x000fe2000f8e18ff */
[----:B-1----:R-:W-:-:S04]  /*39c0*/  LOP3.LUT R3, R2, UR6, RZ, 0x3c, !PT ;  /* 0x0000000602037c12 */ /* 0x002fc8000f8e3cff */
[----:B------:R-:W-:-:S04]  /*39d0*/  SHF.L.U32 R3, R3, 0x1f, RZ ;  /* 0x0000001f03037819 */ /* 0x000fc800000006ff */
[----:B------:R-:W1:Y:S02]  /*39e0*/  SYNCS.PHASECHK.TRANS64.TRYWAIT P0, [UR7], R3 ;  /* 0x00000003ff0075a7 */ /* 0x000e640008001107 */
[----:B-1----:R-:W-:Y:S05]  /*39f0*/  @!P0 BRA `(.L_x_67) ;  /* 0x00000040007c8947 */ /* 0x002fea0003800000 */
.L_x_143:
[----:B------:R-:W-:Y:S01]  /*3a00*/  NOP ;  /* 0x0000000000007918 */ /* 0x000fe20000000000 */
[----:B-1----:R-:W1:Y:S01]  /*3a10*/  LDS R0, [UR4+0x14] ;  /* 0x00001404ff007984 */ /* 0x002e620008000800 */
[----:B------:R-:W-:Y:S01]  /*3a20*/  ULOP3.LUT UR6, UR16, 0xffff, URZ, 0xc0, !UPT ;  /* 0x0000ffff10067892 */ /* 0x000fe2000f8ec0ff */
[----:B------:R-:W-:Y:S01]  /*3a30*/  UMOV UR8, 0xffff ;  /* 0x0000ffff00087882 */ /* 0x000fe20000000000 */
[----:B------:R-:W-:Y:S02]  /*3a40*/  UMOV UR5, 0x1 ;  /* 0x0000000100057882 */ /* 0x000fe40000000000 */
[----:B------:R-:W-:-:S04]  /*3a50*/  USHF.R.U32.HI UR6, URZ, 0x5, UR6 ;  /* 0x00000005ff067899 */ /* 0x000fc80008011606 */
[----:B------:R-:W-:Y:S02]  /*3a60*/  USHF.L.U32 UR8, UR8, UR6, URZ ;  /* 0x0000000608087299 */ /* 0x000fe400080006ff */
[----:B------:R-:W-:-:S04]  /*3a70*/  USHF.L.U32 UR5, UR5, UR6, URZ ;  /* 0x0000000605057299 */ /* 0x000fc800080006ff */
[----:B-1----:R-:W-:-:S04]  /*3a80*/  LOP3.LUT R0, R0, UR8, RZ, 0xc0, !PT ;  /* 0x0000000800007c12 */ /* 0x002fc8000f8ec0ff */
[----:B------:R-:W-:-:S13]  /*3a90*/  ISETP.NE.AND P0, PT, R0, UR8, PT ;  /* 0x0000000800007c0c */ /* 0x000fda000bf05270 */
[----:B------:R-:W-:Y:S05]  /*3aa0*/  @P0 BRA `(.L_x_68) ;  /* 0x0000000000580947 */ /* 0x000fea0003800000 */
[----:B------:R-:W1:Y:S02]  /*3ab0*/  LDS R0, [UR4+0x18] ;  /* 0x00001804ff007984 */ /* 0x000e640008000800 */
[----:B-1----:R-:W-:-:S04]  /*3ac0*/  LOP3.LUT R0, R0, UR5, RZ, 0xc0, !PT ;  /* 0x0000000500007c12 */ /* 0x002fc8000f8ec0ff */
[----:B------:R-:W-:-:S13]  /*3ad0*/  ISETP.NE.AND P0, PT, R0, UR5, PT ;  /* 0x0000000500007c0c */ /* 0x000fda000bf05270 */
[----:B------:R-:W-:Y:S05]  /*3ae0*/  @P0 BRA `(.L_x_69) ;  /* 0x00000000003c0947 */ /* 0x000fea0003800000 */
[----:B------:R-:W1:Y:S01]  /*3af0*/  S2R R2, SR_LANEID ;  /* 0x0000000000027919 */ /* 0x000e620000000000 */
[----:B------:R-:W-:Y:S01]  /*3b00*/  ULOP3.LUT UR8, URZ, UR8, URZ, 0x33, !UPT ;  /* 0x00000008ff087292 */ /* 0x000fe2000f8e33ff */
[----:B------:R-:W-:Y:S01]  /*3b10*/  LOP3.LUT R4, RZ, UR5, RZ, 0x33, !PT ;  /* 0x00000005ff047c12 */ /* 0x000fe2000f8e33ff */
[----:B------:R-:W-:Y:S02]  /*3b20*/  VOTEU.ANY UR7, UPT, PT ;  /* 0x0000000000077886 */ /* 0x000fe400038e0100 */
[----:B------:R-:W-:Y:S01]  /*3b30*/  UFLO.U32 UR7, UR7 ;  /* 0x00000007000772bd */ /* 0x000fe200080e0000 */
[----:B------:R-:W2:Y:S01]  /*3b40*/  REDUX UR5, R4 ;  /* 0x00000000040573c4 */ /* 0x000ea20000000000 */
[----:B------:R-:W-:-:S06]  /*3b50*/  IMAD.U32 R0, RZ, RZ, UR8 ;  /* 0x00000008ff007e24 */ /* 0x000fcc000f8e00ff */
[----:B------:R4:W-:Y:S01]  /*3b60*/  UTCATOMSWS.AND URZ, UR8 ;  /* 0x0000000800ff79e3 */ /* 0x0009e20008000000 */
[----:B------:R-:W3:Y:S01]  /*3b70*/  REDUX UR6, R0 ;  /* 0x00000000000673c4 */ /* 0x000ee20000000000 */
[----:B-1----:R-:W-:Y:S01]  /*3b80*/  ISETP.EQ.U32.AND P0, PT, R2, UR7, PT ;  /* 0x0000000702007c0c */ /* 0x002fe2000bf02070 */
[----:B--2---:R-:W-:Y:S01]  /*3b90*/  IMAD.U32 R2, RZ, RZ, UR5 ;  /* 0x00000005ff027e24 */ /* 0x004fe2000f8e00ff */
[----:B---3--:R-:W-:-:S11]  /*3ba0*/  MOV R3, UR6 ;  /* 0x0000000600037c02 */ /* 0x008fd60008000f00 */
[----:B------:R4:W-:Y:S04]  /*3bb0*/  @P0 ATOMS.AND RZ, [UR4+0x14], R3 ;  /* 0x00001403ffff098c */ /* 0x0009e8000a800004 */
[----:B------:R4:W-:Y:S01]  /*3bc0*/  @P0 ATOMS.AND RZ, [UR4+0x18], R2 ;  /* 0x00001802ffff098c */ /* 0x0009e2000a800004 */
[----:B------:R-:W-:Y:S05]  /*3bd0*/  BRA `(.L_x_70) ;  /* 0x0000000000147947 */ /* 0x000fea0003800000 */
.L_x_69:
[----:B------:R-:W-:Y:S02]  /*3be0*/  MOV R2, 0x3c00 ;  /* 0x00003c0000027802 */ /* 0x000fe40000000f00 */
[----:B---3-5:R-:W-:Y:S05]  /*3bf0*/  CALL.REL.NOINC `($__internal_0_$__cuda_sm10x_tcgen05_guardrail_trap_col_being_dealloced_not_returned_by_alloc) ;  /* 0x0000004000d87944 */ /* 0x028fea0003c00000 */
[----:B------:R-:W-:Y:S05]  /*3c00*/  BRA `(.L_x_70) ;  /* 0x0000000000087947 */ /* 0x000fea0003800000 */
.L_x_68:
[----:B------:R-:W-:Y:S02]  /*3c10*/  MOV R2, 0x3c30 ;  /* 0x00003c3000027802 */ /* 0x000fe40000000f00 */
[----:B---3-5:R-:W-:Y:S05]  /*3c20*/  CALL.REL.NOINC `($__internal_2_$__cuda_sm10x_tcgen05_guardrail_trap_unallocated_columns_being_dealloced) ;  /* 0x0000004000e47944 */ /* 0x028fea0003c00000 */
.L_x_70:
[----:B------:R-:W-:Y:S01]  /*3c30*/  NOP ;  /* 0x0000000000007918 */ /* 0x000fe20000000000 */
[----:B----4-:R-:W-:Y:S05]  /*3c40*/  EXIT ;  /* 0x000000000000794d */ /* 0x010fea0003800000 */
.L_x_52:
[----:B------:R-:W-:-:S09]  /*3c50*/  UISETP.NE.OR UP2, UPT, UR8, 0x3, !UP2 ;  /* 0x000000030800788c */ /* 0x000fd2000d745670 */
[----:B------:R-:W-:Y:S05]  /*3c60*/  BRA.U UP2, `(.L_x_71) ;  /* 0x0000000d02407547 */ /* 0x000fea000b800000 */
[----:B------:R-:W1:Y:S01]  /*3c70*/  LDC R0, c[0x0][0xb30] ;  /* 0x0002cc00ff007b82 */ /* 0x000e620000000800 */
[----:B------:R-:W2:Y:S01]  /*3c80*/  LDCU.64 UR8, c[0x0][0x888] ;  /* 0x00011100ff0877ac */ /* 0x000ea20008000a00 */
[----:B------:R-:W-:Y:S02]  /*3c90*/  HFMA2 R29, -RZ, RZ, 0, 0 ;  /* 0x00000000ff1d7431 */ /* 0x000fe400000001ff */
[----:B------:R-:W-:Y:S01]  /*3ca0*/  IMAD.MOV.U32 R31, RZ, RZ, 0x1 ;  /* 0x00000001ff1f7424 */ /* 0x000fe200078e00ff */
[----:B------:R-:W-:Y:S01]  /*3cb0*/  MOV R23, 0x1000 ;  /* 0x0000100000177802 */ /* 0x000fe20000000f00 */
[----:B------:R-:W4:Y:S01]  /*3cc0*/  LDCU.64 UR4, c[0x0][0x890] ;  /* 0x00011200ff0477ac */ /* 0x000f220008000a00 */
[----:B------:R-:W-:Y:S01]  /*3cd0*/  IMAD.MOV.U32 R30, RZ, RZ, RZ ;  /* 0x000000ffff1e7224 */ /* 0x000fe200078e00ff */
[----:B------:R-:W3:Y:S01]  /*3ce0*/  LDC R19, c[0x0][0x370] ;  /* 0x0000dc00ff137b82 */ /* 0x000ee20000000800 */
[----:B------:R-:W-:Y:S01]  /*3cf0*/  UMOV UR7, 0x400 ;  /* 0x0000040000077882 */ /* 0x000fe20000000000 */
[----:B------:R-:W-:-:S02]  /*3d00*/  UPLOP3.LUT UP1, UPT, UPT, UPT, UPT, 0x40, 0x4 ;  /* 0x000000000004789c */ /* 0x000fc40003f2e870 */
[----:B------:R-:W-:-:S04]  /*3d10*/  ULEA UR7, UR37, UR7, 0x18 ;  /* 0x0000000725077291 */ /* 0x000fc8000f8ec0ff */
[----:B------:R-:W3:Y:S01]  /*3d20*/  LDC R2, c[0x0][0xb0c] ;  /* 0x0002c300ff027b82 */ /* 0x000ee20000000800 */
[----:B------:R-:W-:Y:S02]  /*3d30*/  UIADD3 UR13, UPT, UPT, UR7, 0x88, URZ ;  /* 0x00000088070d7890 */ /* 0x000fe4000fffe0ff */
[----:B--2---:R-:W-:Y:S02]  /*3d40*/  UISETP.NE.U32.AND UP2, UPT, UR8, URZ, UPT ;  /* 0x000000ff0800728c */ /* 0x004fe4000bf45070 */
[----:B------:R-:W-:Y:S02]  /*3d50*/  UIADD3 UR17, UPT, UPT, UR7, 0x80, URZ ;  /* 0x0000008007117890 */ /* 0x000fe4000fffe0ff */
[----:B----4-:R-:W-:Y:S01]  /*3d60*/  UISETP.NE.U32.AND UP3, UPT, UR4, URZ, UPT ;  /* 0x000000ff0400728c */ /* 0x010fe2000bf65070 */
[----:B------:R-:W2:Y:S01]  /*3d70*/  LDC R18, c[0x0][0xb20] ;  /* 0x0002c800ff127b82 */ /* 0x000ea20000000800 */
[----:B-1----:R-:W-:Y:S01]  /*3d80*/  ISETP.NE.AND P1, PT, R0, 0x1, PT ;  /* 0x000000010000780c */ /* 0x002fe20003f25270 */
[----:B------:R-:W-:-:S02]  /*3d90*/  UISETP.NE.AND.EX UP2, UPT, UR9, URZ, UPT, UP2 ;  /* 0x000000ff0900728c */ /* 0x000fc4000bf45320 */
[----:B------:R-:W-:Y:S02]  /*3da0*/  UPRMT UR13, UR37, 0x654, UR13 ;  /* 0x00000654250d7896 */ /* 0x000fe4000800000d */
[----:B------:R-:W-:Y:S02]  /*3db0*/  UISETP.NE.AND.EX UP3, UPT, UR5, URZ, UPT, UP3 ;  /* 0x000000ff0500728c */ /* 0x000fe4000bf65330 */
[----:B------:R-:W1:Y:S08]  /*3dc0*/  LDC.64 R32, c[0x0][0x348] ;  /* 0x0000d200ff207b82 */ /* 0x000e700000000a00 */
[----:B------:R-:W4:Y:S08]  /*3dd0*/  LDC.64 R16, c[0x0][0xb10] ;  /* 0x0002c400ff107b82 */ /* 0x000f300000000a00 */
[----:B------:R-:W1:Y:S08]  /*3de0*/  LDC.64 R6, c[0x0][0xb18] ;  /* 0x0002c600ff067b82 */ /* 0x000e700000000a00 */
[----:B------:R-:W1:Y:S08]  /*3df0*/  LDC.64 R4, c[0x0][0xb28] ;  /* 0x0002ca00ff047b82 */ /* 0x000e700000000a00 */
[----:B--23--:R-:W1:Y:S02]  /*3e00*/  LDC R22, c[0x0][0x374] ;  /* 0x0000dd00ff167b82 */ /* 0x00ce640000000800 */
.L_x_80:
[C---:B------:R-:W-:Y:S02]  /*3e10*/  LEA R0, R30.reuse, UR7, 0x3 ;  /* 0x000000071e007c11 */ /* 0x040fe4000f8e18ff */
[----:B------:R-:W-:Y:S02]  /*3e20*/  SHF.L.U32 R3, R29, 0x1f, RZ ;  /* 0x0000001f1d037819 */ /* 0x000fe400000006ff */
[----:B------:R-:W-:Y:S02]  /*3e30*/  LEA R24, R30, UR7, 0x4 ;  /* 0x000000071e187c11 */ /* 0x000fe4000f8e20ff */
[----:B--2---:R-:W2:Y:S02]  /*3e40*/  SYNCS.PHASECHK.TRANS64.TRYWAIT P0, [R0+URZ+0xb0], R3 ;  /* 0x0000b003000075a7 */ /* 0x004ea400080011ff */
[----:B--2---:R-:W-:Y:S05]  /*3e50*/  @!P0 BRA `(.L_x_72) ;  /* 0x0000003c007c8947 */ /* 0x004fea0003800000 */
.L_x_144:
[----:B------:R-:W-:Y:S01]  /*3e60*/  ISETP.GE.AND P0, PT, R40, 0x1, PT ;  /* 0x000000012800780c */ /* 0x000fe20003f06270 */
[----:B------:R-:W3:Y:S01]  /*3e70*/  LDS.128 R24, [R24+0x140] ;  /* 0x0001400018187984 */ /* 0x000ee20000000c00 */
[----:B--2---:R-:W-:Y:S01]  /*3e80*/  VIADD R0, R0, 0xc0 ;  /* 0x000000c000007836 */ /* 0x004fe20000000000 */
[----:B------:R-:W-:Y:S01]  /*3e90*/  @!PT LDS RZ, [RZ] ;  /* 0x00000000fffff984 */ /* 0x000fe20000000800 */
[----:B------:R-:W-:Y:S01]  /*3ea0*/  @!PT LDS RZ, [RZ] ;  /* 0x00000000fffff984 */ /* 0x000fe20000000800 */
[----:B------:R-:W-:Y:S01]  /*3eb0*/  @!PT LDS RZ, [RZ] ;  /* 0x00000000fffff984 */ /* 0x000fe20000000800 */
[----:B------:R-:W-:Y:S01]  /*3ec0*/  @!PT LDS RZ, [RZ] ;  /* 0x00000000fffff984 */ /* 0x000fe20000000800 */
[----:B------:R2:W-:Y:S06]  /*3ed0*/  MEMBAR.ALL.CTA ;  /* 0x0000000000007992 */ /* 0x0005ec0000008000 */
[----:B--2---:R-:W2:Y:S01]  /*3ee0*/  FENCE.VIEW.ASYNC.S ;  /* 0x00000000000073c6 */ /* 0x004ea20000000000 */
[----:B------:R-:W-:Y:S04]  /*3ef0*/  PRMT R0, RZ, 0x654, R0 ;  /* 0x00000654ff007816 */ /* 0x000fe80000000000 */
[----:B--2---:R2:W-:Y:S01]  /*3f00*/  SYNCS.ARRIVE.TRANS64.RED.A1T0 RZ, [R0+URZ], RZ ;  /* 0x000000ff00ff79a7 */ /* 0x0045e200081004ff */
[----:B---3--:R-:W-:Y:S11]  /*3f10*/  LOP3.LUT P3, RZ, R26, 0x1, RZ, 0xc0, !PT ;  /* 0x000000011aff7812 */ /* 0x008ff6000786c0ff */
[----:B------:R-:W-:Y:S02]  /*3f20*/  @!UPT UIADD3 URZ, UPT, UPT, URZ, URZ, URZ ;  /* 0x000000fffffff290 */ /* 0x000fe4000fffe0ff */
[----:B------:R-:W-:Y:S02]  /*3f30*/  @P3 MOV R13, R24 ;  /* 0x00000018000d3202 */ /* 0x000fe40000000f00 */
[----:B------:R-:W-:Y:S01]  /*3f40*/  @P3 LOP3.LUT R8, R25, 0xffff, RZ, 0xc0, !PT ;  /* 0x0000ffff19083812 */ /* 0x000fe200078ec0ff */
[----:B--2---:R-:W-:Y:S06]  /*3f50*/  @!P0 BRA `(.L_x_73) ;  /* 0x0000000000a48947 */ /* 0x004fec0003800000 */
[----:B-1----:R-:W-:Y:S01]  /*3f60*/  IMAD.HI.U32 R35, R22, R7, RZ ;  /* 0x0000000716237227 */ /* 0x002fe200078e00ff */
[----:B------:R-:W-:Y:S02]  /*3f70*/  ISETP.NE.AND P0, PT, R6, 0x1, PT ;  /* 0x000000010600780c */ /* 0x000fe40003f05270 */
[----:B------:R-:W-:Y:S01]  /*3f80*/  ISETP.NE.AND P2, PT, R40, 0x1, PT ;  /* 0x000000012800780c */ /* 0x000fe20003f45270 */
[----:B----4-:R-:W-:Y:S01]  /*3f90*/  IMAD.HI.U32 R34, R19, R16, RZ ;  /* 0x0000001013227227 */ /* 0x010fe200078e00ff */
[----:B------:R-:W-:Y:S02]  /*3fa0*/  SHF.R.U32.HI R35, RZ, R18, R35 ;  /* 0x00000012ff237219 */ /* 0x000fe40000011623 */
[----:B------:R-:W-:Y:S01]  /*3fb0*/  ISETP.NE.AND P4, PT, R2, 0x1, PT ;  /* 0x000000010200780c */ /* 0x000fe20003f85270 */
[----:B------:R-:W-:Y:S01]  /*3fc0*/  IMAD.HI.U32 R36, R13, R16, RZ ;  /* 0x000000100d247227 */ /* 0x000fe200078e00ff */
[----:B------:R-:W-:Y:S02]  /*3fd0*/  SHF.R.U32.HI R34, RZ, R17, R34 ;  /* 0x00000011ff227219 */ /* 0x000fe40000011622 */
[----:B------:R-:W-:Y:S01]  /*3fe0*/  SEL R3, R22, R35, !P0 ;  /* 0x0000002316037207 */ /* 0x000fe20004000000 */
[C---:B------:R-:W-:Y:S01]  /*3ff0*/  IMAD.HI.U32 R35, R8.reuse, R7, RZ ;  /* 0x0000000708237227 */ /* 0x040fe200078e00ff */
[----:B------:R-:W-:Y:S02]  /*4000*/  SEL R11, R19, R34, !P4 ;  /* 0x00000022130b7207 */ /* 0x000fe40006000000 */
[----:B------:R-:W-:Y:S01]  /*4010*/  SHF.R.U32.HI R36, RZ, R17, R36 ;  /* 0x00000011ff247219 */ /* 0x000fe20000011624 */
[----:B------:R-:W-:Y:S01]  /*4020*/  IMAD.HI.U32 R38, R3, R4, RZ ;  /* 0x0000000403267227 */ /* 0x000fe200078e00ff */
[----:B------:R-:W-:Y:S03]  /*4030*/  SHF.R.U32.HI R35, RZ, R18, R35 ;  /* 0x00000012ff237219 */ /* 0x000fe60000011623 */
[----:B------:R-:W-:Y:S01]  /*4040*/  IMAD.HI.U32 R34, R11, R4, RZ ;  /* 0x000000040b227227 */ /* 0x000fe200078e00ff */
[----:B------:R-:W-:Y:S02]  /*4050*/  @P2 SHF.R.U32.HI R3, RZ, R5, R38 ;  /* 0x00000005ff032219 */ /* 0x000fe40000011626 */
[----:B------:R-:W-:Y:S02]  /*4060*/  SEL R9, R8, R35, !P0 ;  /* 0x0000002308097207 */ /* 0x000fe40004000000 */
[----:B------:R-:W-:Y:S01]  /*4070*/  @P2 SHF.R.U32.HI R11, RZ, R5, R34 ;  /* 0x00000005ff0b2219 */ /* 0x000fe20000011622 */
[C---:B------:R-:W-:Y:S01]  /*4080*/  IMAD R10, R40.reuse, R3, RZ ;  /* 0x00000003280a7224 */ /* 0x040fe200078e02ff */
[----:B------:R-:W-:Y:S01]  /*4090*/  SEL R3, R13, R36, !P4 ;  /* 0x000000240d037207 */ /* 0x000fe20006000000 */
[C---:B------:R-:W-:Y:S03]  /*40a0*/  IMAD.HI.U32 R14, R9.reuse, R4, RZ ;  /* 0x00000004090e7227 */ /* 0x040fe600078e00ff */
[----:B------:R-:W-:Y:S01]  /*40b0*/  ISETP.GE.AND P0, PT, R9, R10, PT ;  /* 0x0000000a0900720c */ /* 0x000fe20003f06270 */
[C---:B------:R-:W-:Y:S01]  /*40c0*/  IMAD R12, R40.reuse, R11, RZ ;  /* 0x0000000b280c7224 */ /* 0x040fe200078e02ff */
[-C--:B------:R-:W-:Y:S04]  /*40d0*/  SHF.R.U32.HI R14, RZ, R5.reuse, R14 ;  /* 0x00000005ff0e7219 */ /* 0x080fe8000001160e */
[----:B------:R-:W-:Y:S02]  /*40e0*/  ISETP.GE.OR P0, PT, R3, R12, P0 ;  /* 0x0000000c0300720c */ /* 0x000fe40000706670 */
[----:B------:R-:W-:Y:S05]  /*40f0*/  SEL R15, R9, R14, !P2 ;  /* 0x0000000e090f7207 */ /* 0x000fea0005000000 */
[----:B------:R-:W-:Y:S04]  /*4100*/  IMAD.MOV R14, RZ, RZ, -R15 ;  /* 0x000000ffff0e7224 */ /* 0x000fe800078e0a0f */
[----:B------:R-:W-:Y:S02]  /*4110*/  IMAD R14, R40, R14, R9 ;  /* 0x0000000e280e7224 */ /* 0x000fe400078e0209 */
[C---:B------:R-:W-:Y:S05]  /*4120*/  @!P0 IMAD.HI.U32 R10, R3.reuse, R4, RZ ;  /* 0x00000004030a8227 */ /* 0x040fea00078e00ff */
[----:B------:R-:W-:Y:S04]  /*4130*/  @!P0 SHF.R.U32.HI R10, RZ, R5, R10 ;  /* 0x00000005ff0a8219 */ /* 0x000fe8000001160a */
[----:B------:R-:W-:Y:S01]  /*4140*/  @!P0 SEL R0, R3, R10, !P2 ;  /* 0x0000000a03008207 */ /* 0x000fe20005000000 */
[----:B------:R-:W-:Y:S03]  /*4150*/  IMAD.MOV R10, RZ, RZ, -R3 ;  /* 0x000000ffff0a7224 */ /* 0x000fe600078e0a03 */
[----:B------:R-:W-:Y:S01]  /*4160*/  @!P0 IADD3 R15, PT, PT, R15, -R0, RZ ;  /* 0x800000000f0f8210 */ /* 0x000fe20007ffe0ff */
[----:B------:R-:W-:Y:S01]  /*4170*/  @!P0 IMAD R0, R11, R14, R0 ;  /* 0x0000000e0b008224 */ /* 0x000fe200078e0200 */
[----:B------:R-:W-:Y:S01]  /*4180*/  IADD3 R11, PT, PT, -R9, RZ, RZ ;  /* 0x000000ff090b7210 */ /* 0x000fe20007ffe1ff */
[----:B------:R-:W-:Y:S02]  /*4190*/  IMAD R13, R2, R10, R13 ;  /* 0x0000000a020d7224 */ /* 0x000fe400078e020d */
[----:B------:R-:W-:Y:S02]  /*41a0*/  @!P0 IMAD R9, R15, R40, R3 ;  /* 0x000000280f098224 */ /* 0x000fe400078e0203 */
[----:B------:R-:W-:Y:S02]  /*41b0*/  @!P0 IMAD.MOV.U32 R3, RZ, RZ, R0 ;  /* 0x000000ffff038224 */ /* 0x000fe400078e0000 */
[----:B------:R-:W-:Y:S02]  /*41c0*/  IMAD R8, R6, R11, R8 ;  /* 0x0000000b06087224 */ /* 0x000fe400078e0208 */
[----:B------:R-:W-:Y:S02]  /*41d0*/  IMAD R13, R3, R2, R13 ;  /* 0x00000002030d7224 */ /* 0x000fe400078e020d */
[----:B------:R-:W-:Y:S02]  /*41e0*/  IMAD R8, R9, R6, R8 ;  /* 0x0000000609087224 */ /* 0x000fe400078e0208 */
.L_x_73:
[----:B------:R-:W-:Y:S05]  /*41f0*/  BRA.U UP1, `(.L_x_74) ;  /* 0x0000000101107547 */ /* 0x000fea000b800000 */
[----:B------:R-:W-:Y:S04]  /*4200*/  MOV R0, UR6 ;  /* 0x0000000600007c02 */ /* 0x000fe80008000f00 */
[----:B------:R-:W-:Y:S04]  /*4210*/  SHF.L.U32 R3, R0, 0x1f, RZ ;  /* 0x0000001f00037819 */ /* 0x000fe800000006ff */
[----:B------:R-:W2:Y:S02]  /*4220*/  SYNCS.PHASECHK.TRANS64.TRYWAIT P0, [UR7+0xa8], R3 ;  /* 0x0000a803ff0075a7 */ /* 0x000ea40008001107 */
[----:B--2---:R-:W-:Y:S05]  /*4230*/  @!P0 BRA `(.L_x_75) ;  /* 0x0000003800988947 */ /* 0x004fea0003800000 */
.L_x_74:
[----:B------:R-:W-:Y:S02]  /*4240*/  R2UR UR19, R21 ;  /* 0x00000000151372ca */ /* 0x000fe400000e0000 */
[----:B------:R-:W-:Y:S02]  /*4250*/  R2UR UR18, R20 ;  /* 0x00000000141272ca */ /* 0x000fe400000e0000 */
[----:B------:R-:W-:Y:S02]  /*4260*/  ISETP.NE.U32.AND P2, PT, RZ, UR4, PT ;  /* 0x00000004ff007c0c */ /* 0x000fe4000bf45070 */
[----:B------:R-:W-:Y:S02]  /*4270*/  SHF.L.U32 R12, R31, 0x1f, RZ ;  /* 0x0000001f1f0c7819 */ /* 0x000fe400000006ff */
[----:B------:R-:W-:Y:S05]  /*4280*/  ISETP.NE.AND.EX P2, PT, RZ, UR5, PT, P2 ;  /* 0x00000005ff007c0c */ /* 0x000fea000bf45320 */
[----:B------:R-:W-:Y:S02]  /*4290*/  USHF.L.U32 UR19, UR19, 0x6, URZ ;  /* 0x0000000613137899 */ /* 0x000fe400080006ff */
[----:B------:R-:W-:Y:S01]  /*42a0*/  USHF.L.U32 UR18, UR18, 0x7, URZ ;  /* 0x0000000712127899 */ /* 0x000fe200080006ff */
[----:B------:R-:W-:Y:S11]  /*42b0*/  BRA.U !UP3, `(.L_x_76) ;  /* 0x000000010b347547 */ /* 0x000ff6000b800000 */
[----:B------:R-:W-:Y:S01]  /*42c0*/  UPLOP3.LUT UP0, UPT, UPT, UPT, UP2, 0x80, 0x8 ;  /* 0x000000000008789c */ /* 0x000fe20003f0f020 */
[----:B--2---:R-:W-:Y:S02]  /*42d0*/  HFMA2 R0, -RZ, RZ, 0, 5.9604644775390625e-08 ;  /* 0x00000001ff007431 */ /* 0x004fe400000001ff */
[----:B------:R-:W-:Y:S03]  /*42e0*/  IMAD.MOV.U32 R95, RZ, RZ, 0x1 ;  /* 0x00000001ff5f7424 */ /* 0x000fe600078e00ff */
[----:B------:R-:W-:Y:S05]  /*42f0*/  PLOP3.LUT P0, PT, PT, PT, UP0, 0x80, 0x8 ;  /* 0x000000000008781c */ /* 0x000fea0003f0f008 */
[----:B------:R-:W2:Y:S01]  /*4300*/  @UP0 LDCU.64 UR10, c[0x0][0x888] ;  /* 0x00011100ff0a07ac */ /* 0x000ea20008000a00 */
[----:B------:R-:W-:Y:S07]  /*4310*/  @UP0 UIMAD UR8, UR36, UR4, URZ ;  /* 0x00000004240802a4 */ /* 0x000fee000f8e02ff */
[----:B------:R-:W-:Y:S01]  /*4320*/  @!P0 PRMT R95, R0, 0x7610, R95 ;  /* 0x00007610005f8816 */ /* 0x000fe2000000005f */
[----:B--2---:R-:W-:Y:S03]  /*4330*/  @UP0 UIMAD.WIDE UR10, UR8, 0x4, UR10 ;  /* 0x00000004080a08a5 */ /* 0x004fe6000f8e020a */
[----:B------:R-:W2:Y:S03]  /*4340*/  @!UP0 LDCU UR8, c[0x0][0x880] ;  /* 0x00011000ff0887ac */ /* 0x000ea60008000800 */
[----:B------:R-:W-:Y:S01]  /*4350*/  IMAD.U32 R10, RZ, RZ, UR10 ;  /* 0x0000000aff0a7e24 */ /* 0x000fe2000f8e00ff */
[----:B------:R-:W-:Y:S05]  /*4360*/  MOV R11, UR11 ;  /* 0x0000000b000b7c02 */ /* 0x000fea0008000f00 */
[----:B-----5:R3:W5:Y:S02]  /*4370*/  @P0 LDG.E R49, desc[UR46][R10.64] ;  /* 0x0000002e0a310981 */ /* 0x020764000c1e1900 */
[----:B--23--:R-:W-:Y:S07]  /*4380*/  @!P0 IMAD.U32 R49, RZ, RZ, UR8 ;  /* 0x00000008ff318e24 */ /* 0x00cfee000f8e00ff */
.L_x_76:
[----:B-----5:R-:W-:Y:S01]  /*4390*/  @!P2 FSETP.EQ.AND P0, PT, R49, RZ, PT ;  /* 0x000000ff3100a20b */ /* 0x020fe20003f02000 */
[----:B------:R-:W-:Y:S01]  /*43a0*/  @!UPT UIADD3 URZ, UPT, UPT, URZ, URZ, URZ ;  /* 0x000000fffffff290 */ /* 0x000fe2000fffe0ff */
[----:B------:R-:W-:Y:S11]  /*43b0*/  @!P2 BRA `(.L_x_77) ;  /* 0x000000000014a947 */ /* 0x000ff60003800000 */
[----:B------:R-:W-:Y:S02]  /*43c0*/  LOP3.LUT P2, RZ, R95, 0xff, RZ, 0xc0, !PT ;  /* 0x000000ff5fff7812 */ /* 0x000fe4000784c0ff */
[----:B------:R-:W-:Y:S04]  /*43d0*/  PLOP3.LUT P0, PT, PT, PT, UP0, 0x80, 0x8 ;  /* 0x000000000008781c */ /* 0x000fe80003f0f008 */
[----:B------:R-:W-:Y:S07]  /*43e0*/  PLOP3.LUT P0, PT, P0, PT, PT, 0x8, 0x80 ;  /* 0x000000000080781c */ /* 0x000fee000070e170 */
[----:B------:R-:W-:Y:S11]  /*43f0*/  @P2 FSETP.EQ.AND P0, PT, R49, RZ, PT ;  /* 0x000000ff3100220b */ /* 0x000ff60003f02000 */
[----:B------:R-:W-:Y:S02]  /*4400*/  @!UPT UIADD3 URZ, UPT, UPT, URZ, URZ, URZ ;  /* 0x000000fffffff290 */ /* 0x000fe4000fffe0ff */
.L_x_77:
[----:B------:R-:W3:Y:S01]  /*4410*/  SYNCS.PHASECHK.TRANS64.TRYWAIT P2, [UR7+0x90], R12 ;  /* 0x0000900cff0075a7 */ /* 0x000ee20008041107 */
[----:B------:R-:W-:Y:S04]  /*4420*/  ELECT P4, URZ, PT ;  /* 0x0000000000ff782f */ /* 0x000fe80003880000 */
[----:B------:R-:W-:Y:S11]  /*4430*/  PLOP3.LUT P4, PT, P0, P4, PT, 0xf2, 0x2f ;  /* 0x00000000002f781c */ /* 0x000ff60000789e72 */
[----:B------:R-:W-:Y:S02]  /*4440*/  @!UPT UIADD3 URZ, UPT, UPT, URZ, URZ, URZ ;  /* 0x000000fffffff290 */ /* 0x000fe4000fffe0ff */
[----:B-1----:R-:W-:Y:S05]  /*4450*/  @!P4 IADD3 R21, P0, PT, R32, 0x580, RZ ;  /* 0x000005802015c810 */ /* 0x002fea0007f1e0ff */
[----:B------:R-:W-:Y:S01]  /*4460*/  @!P4 IMAD.X R20, RZ, RZ, R33, P0 ;  /* 0x000000ffff14c224 */ /* 0x000fe200000e0621 */
[----:B---3--:R-:W-:Y:S07]  /*4470*/  @!P2 BRA `(.L_x_78) ;  /* 0x000000380020a947 */ /* 0x008fee0003800000 */
.L_x_147:
[----:B------:R-:W3:Y:S01]  /*4480*/  LDC.64 R14, c[0x0][0xb10] ;  /* 0x0002c400ff0e7b82 */ /* 0x000ee20000000a00 */
[----:B------:R-:W-:Y:S01]  /*4490*/  @!P4 R2UR UR8, R20 ;  /* 0x000000001408c2ca */ /* 0x000fe200000e0000 */
[----:B------:R-:W-:Y:S01]  /*44a0*/  VOTEU.ALL UP1, P4 ;  /* 0x0000000000ff7886 */ /* 0x000fe20002020000 */
[----:B------:R-:W-:Y:S01]  /*44b0*/  @!P4 R2UR UR9, R21 ;  /* 0x000000001509c2ca */ /* 0x000fe200000e0000 */
[----:B------:R-:W-:Y:S01]  /*44c0*/  UMOV UR10, 0x0 ;  /* 0x00000000000a7882 */ /* 0x000fe20000000000 */
[----:B------:R-:W-:Y:S03]  /*44d0*/  UMOV UR11, 0x10000000 ;  /* 0x10000000000b7882 */ /* 0x000fe60000000000 */
[----:B------:R-:W5:Y:S01]  /*44e0*/  LDC.64 R10, c[0x0][0xb18] ;  /* 0x0002c600ff0a7b82 */ /* 0x000f620000000a00 */
[----:B------:R-:W-:Y:S01]  /*44f0*/  @!UP1 UIADD3 UR16, UPT, UPT, UR7, 0x200, URZ ;  /* 0x0000020007109890 */ /* 0x000fe2000fffe0ff */
[----:B------:R-:W-:Y:S01]  /*4500*/  @P3 SHF.R.U32.HI R28, RZ, 0x10, R25 ;  /* 0x00000010ff1c3819 */ /* 0x000fe20000011619 */
[----:B------:R-:W-:Y:S01]  /*4510*/  VOTEU.ALL UP1, P4 ;  /* 0x0000000000ff7886 */ /* 0x000fe20002020000 */
[----:B------:R-:W-:Y:S01]  /*4520*/  UMOV UR20, UR36 ;  /* 0x0000002400147c82 */ /* 0x000fe20008000000 */
[----:B------:R-:W-:Y:S03]  /*4530*/  VIADD R30, R30, 0x1 ;  /* 0x000000011e1e7836 */ /* 0x000fe60000000000 */
[----:B--2---:R-:W2:Y:S01]  /*4540*/  @!P1 LDC R0, c[0x0][0xb20] ;  /* 0x0002c800ff009b82 */ /* 0x004ea20000000800 */
[----:B------:R-:W-:Y:S01]  /*4550*/  IMAD.U32 R21, RZ, RZ, UR8 ;  /* 0x00000008ff157e24 */ /* 0x000fe2000f8e00ff */
[----:B------:R-:W-:Y:S06]  /*4560*/  UPRMT UR8, UR37, 0x654, UR17 ;  /* 0x0000065425087896 */ /* 0x000fec0008000011 */
[----:B-1----:R-:W1:Y:S01]  /*4570*/  @!P1 LDC R3, c[0x0][0xb0c] ;  /* 0x0002c300ff039b82 */ /* 0x002e620000000800 */
[----:B------:R-:W-:Y:S01]  /*4580*/  IMAD.U32 R20, RZ, RZ, UR9 ;  /* 0x00000009ff147e24 */ /* 0x000fe2000f8e00ff */
[----:B------:R-:W-:Y:S04]  /*4590*/  @!P4 R2UR UR15, R21 ;  /* 0x00000000150fc2ca */ /* 0x000fe800000e0000 */
[----:B------:R-:W-:Y:S01]  /*45a0*/  @!P4 R2UR UR14, R20 ;  /* 0x00000000140ec2ca */ /* 0x000fe200000e0000 */
[----:B------:R-:W-:Y:S11]  /*45b0*/  @!P4 IMAD.MOV.U32 R20, RZ, RZ, 0x1000 ;  /* 0x00001000ff14c424 */ /* 0x000ff600078e00ff */
[----:B------:R-:W-:Y:S01]  /*45c0*/  @!UPT UIADD3 URZ, UPT, UPT, URZ, URZ, URZ ;  /* 0x000000fffffff290 */ /* 0x000fe2000fffe0ff */
[----:B------:R1:W-:Y:S01]  /*45d0*/  @!UP1 UTMALDG.3D [UR16], [UR14], desc[UR10] ;  /* 0x00000a100e0095b4 */ /* 0x0003e20008011000 */
[----:B------:R1:W-:Y:S02]  /*45e0*/  @!P4 SYNCS.ARRIVE.TRANS64.RED.A0TR RZ, [UR7+0x80], R20 ;  /* 0x00008014ffffc9a7 */ /* 0x0003e40008300407 */
[----:B-1----:R-:W-:Y:S01]  /*45f0*/  @!P1 ISETP.NE.AND P2, PT, R3, 0x1, PT ;  /* 0x000000010300980c */ /* 0x002fe20003f45270 */
[C---:B---3--:R-:W-:Y:S01]  /*4600*/  @!P1 IMAD.HI.U32 R14, R13.reuse, R14, RZ ;  /* 0x0000000e0d0e9227 */ /* 0x048fe200078e00ff */
[----:B-----5:R-:W-:Y:S03]  /*4610*/  @!P1 ISETP.NE.AND P0, PT, R10, 0x1, PT ;  /* 0x000000010a00980c */ /* 0x020fe60003f05270 */
[C---:B------:R-:W-:Y:S01]  /*4620*/  @!P1 IMAD.HI.U32 R11, R8.reuse, R11, RZ ;  /* 0x0000000b080b9227 */ /* 0x040fe200078e00ff */
[----:B------:R-:W-:Y:S04]  /*4630*/  @!P1 SHF.R.U32.HI R14, RZ, R15, R14 ;  /* 0x0000000fff0e9219 */ /* 0x000fe8000001160e */
[----:B--2---:R-:W-:Y:S01]  /*4640*/  @!P1 SHF.R.U32.HI R9, RZ, R0, R11 ;  /* 0x00000000ff099219 */ /* 0x004fe2000001160b */
[----:B------:R-:W-:Y:S01]  /*4650*/  SYNCS.ARRIVE.TRANS64.RED.A1T0 RZ, [UR8], RZ ;  /* 0x000000ffffff79a7 */ /* 0x000fe20008100408 */
[----:B------:R-:W-:Y:S02]  /*4660*/  @!P1 SEL R14, R13, R14, !P2 ;  /* 0x0000000e0d0e9207 */ /* 0x000fe40005000000 */
[----:B------:R-:W-:Y:S01]  /*4670*/  @!P1 SEL R9, R8, R9, !P0 ;  /* 0x0000000908099207 */ /* 0x000fe20004000000 */
[----:B------:R-:W1:Y:S04]  /*4680*/  SYNCS.PHASECHK.TRANS64.TRYWAIT P5, [UR7+0x98], R12 ;  /* 0x0000980cff0075a7 */ /* 0x000e6800080a1107 */
[----:B------:R-:W-:Y:S02]  /*4690*/  @!P1 IMAD.IADD R0, R9, 0x1, -R14 ;  /* 0x0000000109009824 */ /* 0x000fe400078e0a0e */
[----:B------:R-:W-:Y:S02]  /*46a0*/  @!P1 IMAD.IADD R9, R14, 0x1, -R9 ;  /* 0x000000010e099824 */ /* 0x000fe400078e0a09 */
[----:B------:R-:W-:Y:S02]  /*46b0*/  @!P1 IMAD R13, R0, R3, R13 ;  /* 0x00000003000d9224 */ /* 0x000fe400078e020d */
[----:B------:R-:W-:Y:S01]  /*46c0*/  @!P1 IMAD R8, R9, R10, R8 ;  /* 0x0000000a09089224 */ /* 0x000fe200078e0208 */
[----:B-1----:R-:W-:Y:S06]  /*46d0*/  @!P5 BRA `(.L_x_79) ;  /* 0x0000003400a0d947 */ /* 0x002fec0003800000 */
.L_x_149:
[----:B-1----:R-:W-:Y:S01]  /*46e0*/  @!P4 IADD3 R3, P0, PT, R32, 0x580, RZ ;  /* 0x000005802003c810 */ /* 0x002fe20007f1e0ff */
[----:B------:R-:W-:Y:S01]  /*46f0*/  VOTEU.ALL UP1, P4 ;  /* 0x0000000000ff7886 */ /* 0x000fe20002020000 */
[----:B------:R-:W-:Y:S01]  /*4700*/  UMOV UR20, 0x0 ;  /* 0x0000000000147882 */ /* 0x000fe20000000000 */
[----:B------:R-:W-:Y:S01]  /*4710*/  UMOV UR21, 0x10000000 ;  /* 0x1000000000157882 */ /* 0x000fe20000000000 */
[----:B------:R-:W-:Y:S01]  /*4720*/  @!P4 R2UR UR9, R3 ;  /* 0x000000000309c2ca */ /* 0x000fe200000e0000 */
[----:B------:R-:W-:Y:S01]  /*4730*/  @!P4 IMAD.X R0, RZ, RZ, R33, P0 ;  /* 0x000000ffff00c224 */ /* 0x000fe200000e0621 */
[----:B------:R-:W-:Y:S01]  /*4740*/  @!UP1 UIADD3 UR10, UPT, UPT, UR18, 0x40, URZ ;  /* 0x00000040120a9890 */ /* 0x000fe2000fffe0ff */
[----:B------:R-:W-:Y:S01]  /*4750*/  ISETP.NE.AND P0, PT, R30, 0x2, PT ;  /* 0x000000021e00780c */ /* 0x000fe20003f05270 */
[----:B------:R-:W-:Y:S01]  /*4760*/  UMOV UR11, UR19 ;  /* 0x00000013000b7c82 */ /* 0x000fe20008000000 */
[----:B------:R-:W-:Y:S01]  /*4770*/  UMOV UR12, UR36 ;  /* 0x00000024000c7c82 */ /* 0x000fe20008000000 */
[----:B------:R-:W-:Y:S01]  /*4780*/  @!P4 R2UR UR8, R0 ;  /* 0x000000000008c2ca */ /* 0x000fe200000e0000 */
[----:B------:R-:W-:Y:S01]  /*4790*/  IMAD.IADD R20, R8, 0x1, R94 ;  /* 0x0000000108147824 */ /* 0x000fe200078e025e */
[----:B------:R-:W-:Y:S01]  /*47a0*/  @P3 R2UR UR36, R28 ;  /* 0x000000001c2432ca */ /* 0x000fe200000e0000 */
[----:B------:R-:W-:Y:S01]  /*47b0*/  IMAD.IADD R21, R13, 0x1, R96 ;  /* 0x000000010d157824 */ /* 0x000fe200078e0260 */
[----:B------:R-:W-:Y:S02]  /*47c0*/  SEL R0, RZ, 0x1, P0 ;  /* 0x00000001ff007807 */ /* 0x000fe40000000000 */
[----:B------:R-:W-:Y:S01]  /*47d0*/  LOP3.LUT R31, R31, 0x1, RZ, 0x3c, !PT ;  /* 0x000000011f1f7812 */ /* 0x000fe200078e3cff */
[----:B------:R-:W-:Y:S01]  /*47e0*/  IMAD.U32 R10, RZ, RZ, UR9 ;  /* 0x00000009ff0a7e24 */ /* 0x000fe2000f8e00ff */
[----:B------:R-:W-:Y:S01]  /*47f0*/  @!UP1 UIADD3 UR9, UPT, UPT, UR7, 0x88, URZ ;  /* 0x0000008807099890 */ /* 0x000fe2000fffe0ff */
[----:B------:R-:W-:Y:S02]  /*4800*/  LOP3.LUT R29, R29, R0, RZ, 0x3c, !PT ;  /* 0x000000001d1d7212 */ /* 0x000fe400078e3cff */
[----:B------:R-:W-:Y:S02]  /*4810*/  SEL R30, R30, RZ, P0 ;  /* 0x000000ff1e1e7207 */ /* 0x000fe40000000000 */
[----:B------:R-:W-:Y:S01]  /*4820*/  IMAD.U32 R11, RZ, RZ, UR8 ;  /* 0x00000008ff0b7e24 */ /* 0x000fe2000f8e00ff */
[----:B------:R-:W-:Y:S01]  /*4830*/  @!P4 R2UR UR14, R10 ;  /* 0x000000000a0ec2ca */ /* 0x000fe200000e0000 */
[----:B------:R-:W-:Y:S01]  /*4840*/  @!UP1 UIADD3 UR8, UPT, UPT, UR7, 0x1200, URZ ;  /* 0x0000120007089890 */ /* 0x000fe2000fffe0ff */
[----:B------:R-:W-:Y:S02]  /*4850*/  VOTEU.ALL UP1, P4 ;  /* 0x0000000000ff7886 */ /* 0x000fe40002020000 */
[----:B------:R-:W-:Y:S11]  /*4860*/  @!P4 R2UR UR15, R11 ;  /* 0x000000000b0fc2ca */ /* 0x000ff600000e0000 */
[----:B------:R-:W-:Y:S02]  /*4870*/  @!UPT UIADD3 URZ, UPT, UPT, URZ, URZ, URZ ;  /* 0x000000fffffff290 */ /* 0x000fe4000fffe0ff */
[----:B------:R2:W-:Y:S01]  /*4880*/  @!UP1 UTMALDG.3D [UR8], [UR14], desc[UR20] ;  /* 0x000014080e0095b4 */ /* 0x0005e20008011000 */
[----:B------:R2:W-:Y:S01]  /*4890*/  @!P4 SYNCS.ARRIVE.TRANS64.RED.A0TR RZ, [UR7+0x88], R23 ;  /* 0x00008817ffffc9a7 */ /* 0x0005e20008300407 */
[----:B------:R-:W-:Y:S01]  /*48a0*/  UPLOP3.LUT UP1, UPT, UPT, UPT, UPT, 0x80, 0x8 ;  /* 0x000000000008789c */ /* 0x000fe20003f2f070 */
[----:B------:R-:W-:Y:S01]  /*48b0*/  SYNCS.ARRIVE.TRANS64.RED.A1T0 RZ, [UR13], RZ ;  /* 0x000000ffffff79a7 */ /* 0x000fe2000810040d */
[----:B------:R-:W-:Y:S09]  /*48c0*/  @P3 BRA `(.L_x_80) ;  /* 0xfffffff400503947 */ /* 0x000ff2000383ffff */
[----:B------:R-:W-:-:S04]  /*48d0*/  SHF.L.U32 R3, R31, 0x1f, RZ ;  /* 0x0000001f1f037819 */ /* 0x000fc800000006ff */
[----:B------:R-:W1:Y:S02]  /*48e0*/  SYNCS.PHASECHK.TRANS64.TRYWAIT P0, [UR7+0x90], R3 ;  /* 0x00009003ff0075a7 */ /* 0x000e640008001107 */
[----:B-1----:R-:W-:Y:S05]  /*48f0*/  @!P0 BRA `(.L_x_81) ;  /* 0x0000003400308947 */ /* 0x002fea0003800000 */
.L_x_151:
[----:B-1----:R-:W-:-:S07]  /*4900*/  MOV R0, UR7 ;  /* 0x0000000700007c02 */ /* 0x002fce0008000f00 */
.L_x_82:
[----:B-1----:R-:W-:-:S04]  /*4910*/  SHF.L.U32 R3, R31, 0x1f, RZ ;  /* 0x0000001f1f037819 */ /* 0x002fc800000006ff */
[----:B------:R1:W3:Y:S03]  /*4920*/  SYNCS.PHASECHK.TRANS64.TRYWAIT P0, [R0+URZ+0x98], R3 ;  /* 0x00009803000075a7 */ /* 0x0002e600080011ff */
[----:B---3--:R-:W-:Y:S05]  /*4930*/  @!P0 NANOSLEEP.SYNCS 0x989680 ;  /* 0x009896800000895d */ /* 0x008fea0003900000 */
[----:B------:R-:W3:Y:S02]  /*4940*/  @!P0 SYNCS.PHASECHK.TRANS64 P0, [R0+URZ+0x98], R3 ;  /* 0x00009803000085a7 */ /* 0x000ee400080010ff */
[----:B--23--:R-:W-:Y:S05]  /*4950*/  @P0 EXIT ;  /* 0x000000000000094d */ /* 0x00cfea0003800000 */
[----:B------:R-:W-:Y:S05]  /*4960*/  BRA `(.L_x_82) ;  /* 0xfffffffc00e87947 */ /* 0x000fea000383ffff */
.L_x_71:
[----:B------:R-:W-:-:S06]  /*4970*/  UISETP.GE.AND UP1, UPT, UR8, 0x4, UPT ;  /* 0x000000040800788c */ /* 0x000fcc000bf26270 */
[----:B------:R-:W-:-:S13]  /*4980*/  PLOP3.LUT P0, PT, PT, PT, UP1, 0x80, 0x8 ;  /* 0x000000000008781c */ /* 0x000fda0003f0f018 */
[----:B------:R-:W-:Y:S05]  /*4990*/  @!P0 EXIT ;  /* 0x000000000000894d */ /* 0x000fea0003800000 */
[----:B------:R-:W-:Y:S01]  /*49a0*/  BAR.SYNC.DEFER_BLOCKING 0x6, 0xa0 ;  /* 0x0182800000007b1d */ /* 0x000fe20000010000 */
[C---:B------:R-:W-:Y:S01]  /*49b0*/  IMAD.SHL.U32 R7, R108.reuse, 0x40, RZ ;  /* 0x000000406c077824 */ /* 0x040fe200078e00ff */
[C---:B------:R-:W-:Y:S01]  /*49c0*/  LOP3.LUT R110, R108.reuse, 0x60, RZ, 0xc0, !PT ;  /* 0x000000606c6e7812 */ /* 0x040fe200078ec0ff */
[C---:B------:R-:W-:Y:S01]  /*49d0*/  IMAD.SHL.U32 R100, R108.reuse, 0x20, RZ ;  /* 0x000000206c647824 */ /* 0x040fe200078e00ff */
[----:B------:R-:W-:Y:S01]  /*49e0*/  CS2R R106, SRZ ;  /* 0x00000000006a7805 */ /* 0x000fe2000001ff00 */
[C---:B------:R-:W-:Y:S01]  /*49f0*/  IMAD.SHL.U32 R0, R108.reuse, 0x2, RZ ;  /* 0x000000026c007824 */ /* 0x040fe200078e00ff */
[----:B------:R-:W-:Y:S02]  /*4a00*/  UMOV UR49, 0x400 ;  /* 0x0000040000317882 */ /* 0x000fe40000000000 */
[----:B------:R-:W1:Y:S01]  /*4a10*/  LDC R99, c[0x0][0x370] ;  /* 0x0000dc00ff637b82 */ /* 0x000e620000000800 */
[----:B------:R-:W-:Y:S01]  /*4a20*/  ULEA UR49, UR37, UR49, 0x18 ;  /* 0x0000003125317291 */ /* 0x000fe2000f8ec0ff */
[----:B------:R-:W-:Y:S01]  /*4a30*/  LOP3.LUT R5, R7, 0x180, RZ, 0xc0, !PT ;  /* 0x0000018007057812 */ /* 0x000fe200078ec0ff */
[----:B------:R-:W-:Y:S01]  /*4a40*/  IMAD.U32 R46, R108, 0x10000, RZ ;  /* 0x000100006c2e7824 */ /* 0x000fe200078e00ff */
[----:B------:R-:W-:Y:S01]  /*4a50*/  LOP3.LUT R100, R100, 0xc00, RZ, 0xc0, !PT ;  /* 0x00000c0064647812 */ /* 0x000fe200078ec0ff */
[----:B------:R-:W-:Y:S01]  /*4a60*/  UIADD3 UR4, UPT, UPT, UR49, 0x2200, URZ ;  /* 0x0000220031047890 */ /* 0x000fe2000fffe0ff */
[----:B------:R-:W-:Y:S01]  /*4a70*/  LOP3.LUT R0, R5, 0x20, R0, 0xf8, !PT ;  /* 0x0000002005007812 */ /* 0x000fe200078ef800 */
[----:B------:R-:W-:Y:S01]  /*4a80*/  IMAD.SHL.U32 R5, R108, 0x8, RZ ;  /* 0x000000086c057824 */ /* 0x000fe200078e00ff */
[----:B------:R-:W2:Y:S01]  /*4a90*/  LDC R42, c[0x0][0xb0c] ;  /* 0x0002c300ff2a7b82 */ /* 0x000ea20000000800 */
[----:B------:R-:W-:Y:S01]  /*4aa0*/  LOP3.LUT R100, R100, 0x40, R7, 0xf8, !PT ;  /* 0x0000004064647812 */ /* 0x000fe200078ef807 */
[----:B------:R-:W-:Y:S01]  /*4ab0*/  IMAD.MOV.U32 R44, RZ, RZ, RZ ;  /* 0x000000ffff2c7224 */ /* 0x000fe200078e00ff */
[----:B------:R-:W-:Y:S01]  /*4ac0*/  LOP3.LUT R46, R46, 0x600000, RZ, 0xc0, !PT ;  /* 0x006000002e2e7812 */ /* 0x000fe200078ec0ff */
[----:B------:R-:W-:Y:S01]  /*4ad0*/  IMAD.MOV.U32 R112, RZ, RZ, RZ ;  /* 0x000000ffff707224 */ /* 0x000fe200078e00ff */
[----:B------:R-:W-:-:S02]  /*4ae0*/  LOP3.LUT R108, R108, 0x2, RZ, 0xc0, !PT ;  /* 0x000000026c6c7812 */ /* 0x000fc400078ec0ff */
[----:B------:R-:W-:Y:S02]  /*4af0*/  CS2R R104, SRZ ;  /* 0x0000000000687805 */ /* 0x000fe4000001ff00 */
[----:B------:R-:W-:Y:S01]  /*4b00*/  LOP3.LUT R5, R0, 0x30, R5, 0x78, !PT ;  /* 0x0000003000057812 */ /* 0x000fe200078e7805 */
[----:B------:R-:W4:Y:S01]  /*4b10*/  LDC R97, c[0x0][0xb20] ;  /* 0x0002c800ff617b82 */ /* 0x000f220000000800 */
[----:B------:R-:W3:Y:S01]  /*4b20*/  LDS R3, [UR49+0x160] ;  /* 0x00016031ff037984 */ /* 0x000ee20008000800 */
[----:B------:R-:W-:Y:S01]  /*4b30*/  LOP3.LUT R100, R100, 0x200, R7, 0xf8, !PT ;  /* 0x0000020064647812 */ /* 0x000fe200078ef807 */
[----:B------:R-:W-:Y:S01]  /*4b40*/  IMAD.MOV R102, RZ, RZ, -R108 ;  /* 0x000000ffff667224 */ /* 0x000fe200078e0a6c */
[----:B------:R-:W1:Y:S01]  /*4b50*/  LDCU.64 UR52, c[0x0][0x348] ;  /* 0x00006900ff3477ac */ /* 0x000e620008000a00 */
[----:B------:R-:W-:Y:S01]  /*4b60*/  IMAD.U32 R109, RZ, RZ, UR4 ;  /* 0x00000004ff6d7e24 */ /* 0x000fe2000f8e00ff */
[----:B------:R-:W-:Y:S02]  /*4b70*/  LOP3.LUT R100, R100, R5, RZ, 0xfc, !PT ;  /* 0x0000000564647212 */ /* 0x000fe400078efcff */
[----:B------:R-:W1:Y:S01]  /*4b80*/  LDC R41, c[0x0][0xb30] ;  /* 0x0002cc00ff297b82 */ /* 0x000e620000000800 */
[----:B------:R-:W1:Y:S01]  /*4b90*/  LDCU.64 UR38, c[0x0][0x888] ;  /* 0x00011100ff2677ac */ /* 0x000e620008000a00 */
[----:B------:R-:W1:Y:S06]  /*4ba0*/  LDCU.64 UR44, c[0x0][0x890] ;  /* 0x00011200ff2c77ac */ /* 0x000e6c0008000a00 */
[----:B------:R-:W1:Y:S01]  /*4bb0*/  LDC.64 R92, c[0x0][0xb10] ;  /* 0x0002c400ff5c7b82 */ /* 0x000e620000000a00 */
[----:B------:R-:W-:-:S07]  /*4bc0*/  UIADD3 UR48, UPT, UPT, UR49, 0x200, URZ ;  /* 0x0000020031307890 */ /* 0x000fce000fffe0ff */
[----:B------:R-:W1:Y:S08]  /*4bd0*/  LDC.64 R38, c[0x0][0xb18] ;  /* 0x0002c600ff267b82 */ /* 0x000e700000000a00 */
[----:B------:R-:W1:Y:S08]  /*4be0*/  LDC.64 R36, c[0x0][0xb28] ;  /* 0x0002ca00ff247b82 */ /* 0x000e700000000a00 */
[----:B------:R-:W1:Y:S01]  /*4bf0*/  LDC.64 R90, c[0x0][0x8b0] ;  /* 0x00022c00ff5a7b82 */ /* 0x000e620000000a00 */
[----:B---3--:R-:W-:-:S07]  /*4c00*/  IMAD.IADD R46, R3, 0x1, R46 ;  /* 0x00000001032e7824 */ /* 0x008fce00078e022e */
[----:B------:R-:W3:Y:S08]  /*4c10*/  LDC.64 R88, c[0x0][0x8a8] ;  /* 0x00022a00ff587b82 */ /* 0x000ef00000000a00 */
[----:B--2-4-:R-:W1:Y:S02]  /*4c20*/  LDC R98, c[0x0][0x374] ;  /* 0x0000dd00ff627b82 */ /* 0x014e640000000800 */
.L_x_108:
[----:B------:R-:W-:Y:S02]  /*4c30*/  LEA R0, R112, UR49, 0x3 ;  /* 0x0000003170007c11 */ /* 0x000fe4000f8e18ff */
[----:B------:R-:W-:Y:S02]  /*4c40*/  SHF.L.U32 R3, R106, 0x1f, RZ ;  /* 0x0000001f6a037819 */ /* 0x000fe400000006ff */
[----:B------:R-:W-:Y:S02]  /*4c50*/  LEA R16, R112, UR49, 0x4 ;  /* 0x0000003170107c11 */ /* 0x000fe4000f8e20ff */
[----:B------:R-:W2:Y:S02]  /*4c60*/  SYNCS.PHASECHK.TRANS64.TRYWAIT P0, [R0+URZ+0xb0], R3 ;  /* 0x0000b003000075a7 */ /* 0x000ea400080011ff */
[----:B-12---:R-:W-:Y:S05]  /*4c70*/  @!P0 BRA `(.L_x_83) ;  /* 0x0000003000688947 */ /* 0x006fea0003800000 */
.L_x_152:
[----:B------:R-:W4:Y:S01]  /*4c80*/  LDC.64 R12, c[0x0][0xb10] ;  /* 0x0002c400ff0c7b82 */ /* 0x000f220000000a00 */
[----:B------:R-:W3:Y:S01]  /*4c90*/  LDS.128 R16, [R16+0x140] ;  /* 0x0001400010107984 */ /* 0x000ee20000000c00 */
[----:B-1----:R-:W-:Y:S01]  /*4ca0*/  ISETP.NE.AND P1, PT, R41, 0x1, PT ;  /* 0x000000012900780c */ /* 0x002fe20003f25270 */
[----:B--2---:R-:W-:Y:S01]  /*4cb0*/  VIADD R0, R0, 0xc0 ;  /* 0x000000c000007836 */ /* 0x004fe20000000000 */
[----:B------:R-:W-:Y:S04]  /*4cc0*/  ISETP.GE.AND P0, PT, R40, 0x1, PT ;  /* 0x000000012800780c */ /* 0x000fe80003f06270 */
[----:B------:R-:W1:Y:S01]  /*4cd0*/  LDC.64 R10, c[0x0][0xb18] ;  /* 0x0002c600ff0a7b82 */ /* 0x000e620000000a00 */
[----:B------:R-:W-:Y:S01]  /*4ce0*/  PRMT R0, RZ, 0x654, R0 ;  /* 0x00000654ff007816 */ /* 0x000fe20000000000 */
[----:B------:R-:W-:Y:S01]  /*4cf0*/  @!PT LDS RZ, [RZ] ;  /* 0x00000000fffff984 */ /* 0x000fe20000000800 */
[----:B------:R-:W-:Y:S01]  /*4d00*/  @!PT LDS RZ, [RZ] ;  /* 0x00000000fffff984 */ /* 0x000fe20000000800 */
[----:B------:R-:W-:Y:S01]  /*4d10*/  @!PT LDS RZ, [RZ] ;  /* 0x00000000fffff984 */ /* 0x000fe20000000800 */
[----:B------:R-:W-:Y:S01]  /*4d20*/  @!PT LDS RZ, [RZ] ;  /* 0x00000000fffff984 */ /* 0x000fe20000000800 */
[----:B------:R2:W-:Y:S06]  /*4d30*/  MEMBAR.ALL.CTA ;  /* 0x0000000000007992 */ /* 0x0005ec0000008000 */
[----:B--2---:R-:W2:Y:S01]  /*4d40*/  FENCE.VIEW.ASYNC.S ;  /* 0x00000000000073c6 */ /* 0x004ea20000000000 */
[----:B------:R-:W1:Y:S08]  /*4d50*/  @!P1 LDC R14, c[0x0][0xb20] ;  /* 0x0002c800ff0e9b82 */ /* 0x000e700000000800 */
[----:B------:R-:W1:Y:S01]  /*4d60*/  @!P1 LDC R9, c[0x0][0xb0c] ;  /* 0x0002c300ff099b82 */ /* 0x000e620000000800 */
[----:B--2---:R2:W-:Y:S01]  /*4d70*/  SYNCS.ARRIVE.TRANS64.RED.A1T0 RZ, [R0+URZ], RZ ;  /* 0x000000ff00ff79a7 */ /* 0x0045e200081004ff */
[----:B---3--:R-:W-:Y:S04]  /*4d80*/  LOP3.LUT P4, RZ, R18, 0x1, RZ, 0xc0, !PT ;  /* 0x0000000112ff7812 */ /* 0x008fe8000788c0ff */
[----:B------:R-:W-:Y:S09]  /*4d90*/  P2R R111, PR, RZ, 0x10 ;  /* 0x00000010ff6f7803 */ /* 0x000ff20000000000 */
[----:B------:R-:W-:Y:S02]  /*4da0*/  @P4 MOV R45, R16 ;  /* 0x00000010002d4202 */ /* 0x000fe40000000f00 */
[----:B------:R-:W-:Y:S01]  /*4db0*/  @P4 LOP3.LUT R43, R17, 0xffff, RZ, 0xc0, !PT ;  /* 0x0000ffff112b4812 */ /* 0x000fe200078ec0ff */
[----:B--2-4-:R-:W-:Y:S06]  /*4dc0*/  @!P0 BRA `(.L_x_84) ;  /* 0x0000000000a48947 */ /* 0x014fec0003800000 */
[----:B------:R-:W-:Y:S01]  /*4dd0*/  IMAD.HI.U32 R24, R98, R39, RZ ;  /* 0x0000002762187227 */ /* 0x000fe200078e00ff */
[----:B------:R-:W-:Y:S02]  /*4de0*/  ISETP.NE.AND P0, PT, R38, 0x1, PT ;  /* 0x000000012600780c */ /* 0x000fe40003f05270 */
[----:B------:R-:W-:Y:S01]  /*4df0*/  ISETP.NE.AND P2, PT, R40, 0x1, PT ;  /* 0x000000012800780c */ /* 0x000fe20003f45270 */
[-C--:B------:R-:W-:Y:S01]  /*4e00*/  IMAD.HI.U32 R22, R99, R92.reuse, RZ ;  /* 0x0000005c63167227 */ /* 0x080fe200078e00ff */
[----:B------:R-:W-:Y:S02]  /*4e10*/  SHF.R.U32.HI R23, RZ, R97, R24 ;  /* 0x00000061ff177219 */ /* 0x000fe40000011618 */
[----:B------:R-:W-:Y:S01]  /*4e20*/  ISETP.NE.AND P3, PT, R42, 0x1, PT ;  /* 0x000000012a00780c */ /* 0x000fe20003f65270 */
[----:B------:R-:W-:Y:S01]  /*4e30*/  IMAD.HI.U32 R28, R43, R39, RZ ;  /* 0x000000272b1c7227 */ /* 0x000fe200078e00ff */
[----:B------:R-:W-:Y:S02]  /*4e40*/  SHF.R.U32.HI R22, RZ, R93, R22 ;  /* 0x0000005dff167219 */ /* 0x000fe40000011616 */
[----:B------:R-:W-:Y:S01]  /*4e50*/  SEL R3, R98, R23, !P0 ;  /* 0x0000001762037207 */ /* 0x000fe20004000000 */
[----:B------:R-:W-:Y:S01]  /*4e60*/  IMAD.HI.U32 R26, R45, R92, RZ ;  /* 0x0000005c2d1a7227 */ /* 0x000fe200078e00ff */
[----:B------:R-:W-:Y:S03]  /*4e70*/  SEL R7, R99, R22, !P3 ;  /* 0x0000001663077207 */ /* 0x000fe60005800000 */
[-C--:B------:R-:W-:Y:S01]  /*4e80*/  IMAD.HI.U32 R22, R3, R36.reuse, RZ ;  /* 0x0000002403167227 */ /* 0x080fe200078e00ff */
[----:B------:R-:W-:Y:S03]  /*4e90*/  SHF.R.U32.HI R26, RZ, R93, R26 ;  /* 0x0000005dff1a7219 */ /* 0x000fe6000001161a */
[----:B------:R-:W-:Y:S01]  /*4ea0*/  IMAD.HI.U32 R24, R7, R36, RZ ;  /* 0x0000002407187227 */ /* 0x000fe200078e00ff */
[----:B------:R-:W-:Y:S02]  /*4eb0*/  @P2 SHF.R.U32.HI R3, RZ, R37, R22 ;  /* 0x00000025ff032219 */ /* 0x000fe40000011616 */
[----:B------:R-:W-:Y:S02]  /*4ec0*/  SHF.R.U32.HI R22, RZ, R97, R28 ;  /* 0x00000061ff167219 */ /* 0x000fe4000001161c */
[----:B------:R-:W-:Y:S01]  /*4ed0*/  @P2 SHF.R.U32.HI R7, RZ, R37, R24 ;  /* 0x00000025ff072219 */ /* 0x000fe20000011618 */
[C---:B------:R-:W-:Y:S01]  /*4ee0*/  IMAD R2, R40.reuse, R3, RZ ;  /* 0x0000000328027224 */ /* 0x040fe200078e02ff */
[----:B------:R-:W-:Y:S02]  /*4ef0*/  SEL R5, R43, R22, !P0 ;  /* 0x000000162b057207 */ /* 0x000fe40004000000 */
[----:B------:R-:W-:Y:S01]  /*4f00*/  SEL R3, R45, R26, !P3 ;  /* 0x0000001a2d037207 */ /* 0x000fe20005800000 */
[----:B------:R-:W-:Y:S01]  /*4f10*/  IMAD R4, R40, R7, RZ ;  /* 0x0000000728047224 */ /* 0x000fe200078e02ff */
[C---:B------:R-:W-:Y:S01]  /*4f20*/  ISETP.GE.AND P0, PT, R5.reuse, R2, PT ;  /* 0x000000020500720c */ /* 0x040fe20003f06270 */
[----:B------:R-:W-:Y:S03]  /*4f30*/  IMAD.HI.U32 R6, R5, R36, RZ ;  /* 0x0000002405067227 */ /* 0x000fe600078e00ff */
[----:B------:R-:W-:Y:S01]  /*4f40*/  ISETP.GE.OR P0, PT, R3, R4, P0 ;  /* 0x000000040300720c */ /* 0x000fe20000706670 */
[----:B------:R-:W-:Y:S01]  /*4f50*/  IMAD.MOV R4, RZ, RZ, -R3 ;  /* 0x000000ffff047224 */ /* 0x000fe200078e0a03 */
[-C--:B------:R-:W-:Y:S03]  /*4f60*/  SHF.R.U32.HI R6, RZ, R37.reuse, R6 ;  /* 0x00000025ff067219 */ /* 0x080fe60000011606 */
[----:B------:R-:W-:Y:S01]  /*4f70*/  IMAD R45, R42, R4, R45 ;  /* 0x000000042a2d7224 */ /* 0x000fe200078e022d */
[----:B------:R-:W-:Y:S05]  /*4f80*/  SEL R15, R5, R6, !P2 ;  /* 0x00000006050f7207 */ /* 0x000fea0005000000 */
[----:B------:R-:W-:Y:S02]  /*4f90*/  IMAD.MOV R6, RZ, RZ, -R15 ;  /* 0x000000ffff067224 */ /* 0x000fe400078e0a0f */
[C---:B------:R-:W-:Y:S04]  /*4fa0*/  @!P0 IMAD.HI.U32 R2, R3.reuse, R36, RZ ;  /* 0x0000002403028227 */ /* 0x040fe800078e00ff */
[----:B------:R-:W-:Y:S01]  /*4fb0*/  IMAD R6, R40, R6, R5 ;  /* 0x0000000628067224 */ /* 0x000fe200078e0205 */
[----:B------:R-:W-:Y:S04]  /*4fc0*/  @!P0 SHF.R.U32.HI R2, RZ, R37, R2 ;  /* 0x00000025ff028219 */ /* 0x000fe80000011602 */
[----:B------:R-:W-:Y:S02]  /*4fd0*/  @!P0 SEL R0, R3, R2, !P2 ;  /* 0x0000000203008207 */ /* 0x000fe40005000000 */
[----:B------:R-:W-:Y:S02]  /*4fe0*/  IADD3 R2, PT, PT, -R5, RZ, RZ ;  /* 0x000000ff05027210 */ /* 0x000fe40007ffe1ff */
[----:B------:R-:W-:Y:S01]  /*4ff0*/  @!P0 IADD3 R8, PT, PT, R15, -R0, RZ ;  /* 0x800000000f088210 */ /* 0x000fe20007ffe0ff */
[----:B------:R-:W-:Y:S02]  /*5000*/  @!P0 IMAD R0, R7, R6, R0 ;  /* 0x0000000607008224 */ /* 0x000fe400078e0200 */
[----:B------:R-:W-:Y:S02]  /*5010*/  IMAD R43, R38, R2, R43 ;  /* 0x00000002262b7224 */ /* 0x000fe400078e022b */
[----:B------:R-:W-:Y:S02]  /*5020*/  @!P0 IMAD R5, R8, R40, R3 ;  /* 0x0000002808058224 */ /* 0x000fe400078e0203 */
[----:B------:R-:W-:Y:S04]  /*5030*/  @!P0 IMAD.MOV.U32 R3, RZ, RZ, R0 ;  /* 0x000000ffff038224 */ /* 0x000fe800078e0000 */
[----:B------:R-:W-:Y:S02]  /*5040*/  IMAD R45, R3, R42, R45 ;  /* 0x0000002a032d7224 */ /* 0x000fe400078e022d */
[----:B------:R-:W-:Y:S07]  /*5050*/  IMAD R43, R5, R38, R43 ;  /* 0x00000026052b7224 */ /* 0x000fee00078e022b */
.L_x_84:
[----:B-1----:R-:W-:Y:S01]  /*5060*/  @!P1 ISETP.NE.AND P0, PT, R10, 0x1, PT ;  /* 0x000000010a00980c */ /* 0x002fe20003f05270 */
[----:B------:R-:W-:Y:S01]  /*5070*/  @!P1 IMAD.HI.U32 R0, R45, R12, RZ ;  /* 0x0000000c2d009227 */ /* 0x000fe200078e00ff */
[----:B------:R-:W-:Y:S01]  /*5080*/  @!P1 ISETP.NE.AND P2, PT, R9, 0x1, PT ;  /* 0x000000010900980c */ /* 0x000fe20003f45270 */
[----:B------:R-:W-:Y:S01]  /*5090*/  ULOP3.LUT UP0, URZ, UR48, 0x1b0, URZ, 0xc0, !UPT ;  /* 0x000001b030ff7892 */ /* 0x000fe2000f80c0ff */
[----:B------:R-:W-:Y:S01]  /*50a0*/  R2UR UR42, R21 ;  /* 0x00000000152a72ca */ /* 0x000fe200000e0000 */
[----:B------:R-:W-:Y:S01]  /*50b0*/  @!P1 IMAD.HI.U32 R3, R43, R11, RZ ;  /* 0x0000000b2b039227 */ /* 0x000fe200078e00ff */
[----:B------:R-:W-:Y:S02]  /*50c0*/  @!P1 SHF.R.U32.HI R0, RZ, R13, R0 ;  /* 0x0000000dff009219 */ /* 0x000fe40000011600 */
[----:B------:R-:W-:Y:S01]  /*50d0*/  R2UR UR41, R20 ;  /* 0x00000000142972ca */ /* 0x000fe200000e0000 */
[----:B------:R-:W-:Y:S01]  /*50e0*/  VIADD R112, R112, 0x1 ;  /* 0x0000000170707836 */ /* 0x000fe20000000000 */
[----:B------:R-:W-:Y:S02]  /*50f0*/  @!P1 SHF.R.U32.HI R2, RZ, R14, R3 ;  /* 0x0000000eff029219 */ /* 0x000fe40000011603 */
[----:B------:R-:W-:Y:S02]  /*5100*/  @!P1 SEL R3, R45, R0, !P2 ;  /* 0x000000002d039207 */ /* 0x000fe40005000000 */
[----:B------:R-:W-:Y:S02]  /*5110*/  @!P1 SEL R2, R43, R2, !P0 ;  /* 0x000000022b029207 */ /* 0x000fe40004000000 */
[----:B------:R-:W-:Y:S01]  /*5120*/  @P4 SHF.R.U32.HI R103, RZ, 0x10, R17 ;  /* 0x00000010ff674819 */ /* 0x000fe20000011611 */
[----:B------:R-:W-:Y:S02]  /*5130*/  USHF.L.U32 UR42, UR42, 0x6, URZ ;  /* 0x000000062a2a7899 */ /* 0x000fe400080006ff */
[----:B------:R-:W-:Y:S02]  /*5140*/  @!P1 IMAD.IADD R0, R2, 0x1, -R3 ;  /* 0x0000000102009824 */ /* 0x000fe400078e0a03 */
[----:B------:R-:W-:Y:S01]  /*5150*/  @!P1 IMAD.IADD R2, R3, 0x1, -R2 ;  /* 0x0000000103029824 */ /* 0x000fe200078e0a02 */
[----:B------:R-:W-:Y:S01]  /*5160*/  USHF.L.U32 UR41, UR41, 0x7, URZ ;  /* 0x0000000729297899 */ /* 0x000fe200080006ff */
[----:B------:R-:W-:Y:S02]  /*5170*/  @!P1 IMAD R45, R0, R9, R45 ;  /* 0x00000009002d9224 */ /* 0x000fe400078e022d */
[----:B------:R-:W-:Y:S01]  /*5180*/  @!P1 IMAD R43, R2, R10, R43 ;  /* 0x0000000a022b9224 */ /* 0x000fe200078e022b */
[----:B------:R-:W-:Y:S08]  /*5190*/  BRA.U !UP0, `(.L_x_85) ;  /* 0x0000000108407547 */ /* 0x000ff0000b800000 */
[----:B------:R-:W1:Y:S01]  /*51a0*/  LDCU.64 UR8, c[0x4][0x80] ;  /* 0x01001000ff0877ac */ /* 0x000e620008000a00 */
[----:B------:R-:W-:Y:S01]  /*51b0*/  MOV R3, 0x0 ;  /* 0x0000000000037802 */ /* 0x000fe20000000f00 */
[----:B------:R-:W-:Y:S02]  /*51c0*/  HFMA2 R12, -RZ, RZ, 0, 5.9604644775390625e-08 ;  /* 0x00000001ff0c7431 */ /* 0x000fe400000001ff */
[----:B------:R-:W-:Y:S02]  /*51d0*/  IMAD.MOV.U32 R8, RZ, RZ, 0x70 ;  /* 0x00000070ff087424 */ /* 0x000fe400078e00ff */
[----:B------:R-:W-:Y:S01]  /*51e0*/  IMAD.MOV.U32 R13, RZ, RZ, RZ ;  /* 0x000000ffff0d7224 */ /* 0x000fe200078e00ff */
[----:B------:R-:W2:Y:S01]  /*51f0*/  LDCU.64 UR6, c[0x4][0x88] ;  /* 0x01001100ff0677ac */ /* 0x000ea20008000a00 */
[----:B------:R-:W3:Y:S01]  /*5200*/  LDC.64 R2, c[0x4][R3] ;  /* 0x0100000003027b82 */ /* 0x000ee20000000a00 */
[----:B------:R-:W4:Y:S01]  /*5210*/  LDCU.64 UR4, c[0x4][0x8] ;  /* 0x01000100ff0477ac */ /* 0x000f220008000a00 */
[----:B-1----:R-:W-:Y:S01]  /*5220*/  MOV R5, UR9 ;  /* 0x0000000900057c02 */ /* 0x002fe20008000f00 */
[----:B------:R-:W-:Y:S01]  /*5230*/  IMAD.U32 R4, RZ, RZ, UR8 ;  /* 0x00000008ff047e24 */ /* 0x000fe2000f8e00ff */
[----:B--2---:R-:W-:Y:S01]  /*5240*/  MOV R7, UR7 ;  /* 0x0000000700077c02 */ /* 0x004fe20008000f00 */
[----:B------:R-:W-:Y:S01]  /*5250*/  IMAD.U32 R6, RZ, RZ, UR6 ;  /* 0x00000006ff067e24 */ /* 0x000fe2000f8e00ff */
[----:B----4-:R-:W-:Y:S01]  /*5260*/  MOV R11, UR5 ;  /* 0x00000005000b7c02 */ /* 0x010fe20008000f00 */
[----:B------:R-:W-:Y:S02]  /*5270*/  IMAD.U32 R10, RZ, RZ, UR4 ;  /* 0x00000004ff0a7e24 */ /* 0x000fe4000f8e00ff */
[----:B------:R-:W-:Y:S07]  /*5280*/  LEPC R20, `(.L_x_85) ;  /* 0x000000001014794e */ /* 0x000fee0000000000 */
[----:B---3-5:R-:W-:Y:S05]  /*5290*/  CALL.ABS.NOINC R2 ;  /* 0x0000000002007343 */ /* 0x028fea0003c00000 */
.L_x_85:
[----:B------:R-:W-:Y:S01]  /*52a0*/  LOP3.LUT P0, RZ, R109, 0x1b0, RZ, 0xc0, !PT ;  /* 0x000001b06dff7812 */ /* 0x000fe2000780c0ff */
[----:B------:R-:W-:Y:S11]  /*52b0*/  BSSY.RECONVERGENT B6, `(.L_x_86) ;  /* 0x0000013000067945 */ /* 0x000ff60003800200 */
[----:B------:R-:W-:Y:S01]  /*52c0*/  @!UPT UIADD3 URZ, UPT, UPT, URZ, URZ, URZ ;  /* 0x000000fffffff290 */ /* 0x000fe2000fffe0ff */
[----:B------:R-:W-:Y:S05]  /*52d0*/  @!P0 BRA `(.L_x_87) ;  /* 0x0000000000408947 */ /* 0x000fea0003800000 */
        /* <DEDUP_REMOVED lines=16> */
.L_x_87:
[----:B------:R-:W-:Y:S05]  /*53e0*/  BSYNC.RECONVERGENT B6 ;  /* 0x0000000000067941 */ /* 0x000fea0003800200 */
.L_x_86:
[----:B------:R-:W-:Y:S01]  /*53f0*/  ISETP.NE.U32.AND P4, PT, R90, RZ, PT ;  /* 0x000000ff5a00720c */ /* 0x000fe20003f85070 */
[----:B------:R-:W-:Y:S01]  /*5400*/  UISETP.NE.AND UP2, UPT, UR50, URZ, UPT ;  /* 0x000000ff3200728c */ /* 0x000fe2000bf45270 */
[----:B------:R-:W-:Y:S01]  /*5410*/  ISETP.NE.U32.AND P2, PT, RZ, UR38, PT ;  /* 0x00000026ff007c0c */ /* 0x000fe2000bf45070 */
[----:B------:R-:W-:Y:S01]  /*5420*/  UISETP.NE.U32.AND UP1, UPT, UR44, URZ, UPT ;  /* 0x000000ff2c00728c */ /* 0x000fe2000bf25070 */
[----:B------:R-:W-:Y:S01]  /*5430*/  ISETP.NE.AND.EX P4, PT, R91, RZ, PT, P4 ;  /* 0x000000ff5b00720c */ /* 0x000fe20003f85340 */
[----:B------:R-:W-:Y:S01]  /*5440*/  UPLOP3.LUT UP0, UPT, UPT, UPT, UPT, 0x40, 0x4 ;  /* 0x000000000004789c */ /* 0x000fe20003f0e870 */
[----:B------:R-:W-:Y:S01]  /*5450*/  ISETP.NE.AND.EX P2, PT, RZ, UR39, PT, P2 ;  /* 0x00000027ff007c0c */ /* 0x000fe2000bf45320 */
[----:B------:R-:W-:Y:S01]  /*5460*/  UISETP.NE.AND.EX UP1, UPT, UR45, URZ, UPT, UP1 ;  /* 0x000000ff2d00728c */ /* 0x000fe2000bf25310 */
[----:B------:R-:W-:Y:S04]  /*5470*/  PLOP3.LUT P1, PT, PT, PT, UP2, 0x80, 0x8 ;  /* 0x000000000008781c */ /* 0x000fe80003f2f028 */
[----:B------:R-:W-:Y:S06]  /*5480*/  @UP2 UPLOP3.LUT UP0, UPT, UPT, UPT, UP1, 0x80, 0x8 ;  /* 0x000000000008289c */ /* 0x000fec0003f0f010 */
[----:B------:R-:W-:Y:S01]  /*5490*/  PLOP3.LUT P0, PT, PT, PT, UP0, 0x80, 0x8 ;  /* 0x000000000008781c */ /* 0x000fe20003f0f008 */
[----:B------:R-:W-:Y:S01]  /*54a0*/  @!UPT UIADD3 URZ, UPT, UPT, URZ, URZ, URZ ;  /* 0x000000fffffff290 */ /* 0x000fe2000fffe0ff */
[----:B------:R-:W-:Y:S11]  /*54b0*/  BRA.U !UP1, `(.L_x_88) ;  /* 0x0000000109387547 */ /* 0x000ff6000b800000 */
[----:B------:R-:W-:Y:S01]  /*54c0*/  UISETP.NE.U32.AND UP0, UPT, UR38, URZ, UPT ;  /* 0x000000ff2600728c */ /* 0x000fe2000bf05070 */
[----:B------:R-:W-:Y:S02]  /*54d0*/  HFMA2 R0, -RZ, RZ, 0, 5.9604644775390625e-08 ;  /* 0x00000001ff007431 */ /* 0x000fe400000001ff */
[----:B------:R-:W-:Y:S01]  /*54e0*/  IMAD.MOV.U32 R95, RZ, RZ, 0x1 ;  /* 0x00000001ff5f7424 */ /* 0x000fe200078e00ff */
[----:B------:R-:W-:Y:S06]  /*54f0*/  UISETP.NE.AND.EX UP0, UPT, UR39, URZ, UPT, UP0 ;  /* 0x000000ff2700728c */ /* 0x000fec000bf05300 */
[----:B------:R-:W-:Y:S05]  /*5500*/  PLOP3.LUT P3, PT, PT, PT, UP0, 0x80, 0x8 ;  /* 0x000000000008781c */ /* 0x000fea0003f6f008 */
[----:B------:R-:W1:Y:S01]  /*5510*/  @UP0 LDCU.64 UR6, c[0x0][0x888] ;  /* 0x00011100ff0607ac */ /* 0x000e620008000a00 */
[----:B------:R-:W-:Y:S07]  /*5520*/  @UP0 UIMAD UR4, UR36, UR44, URZ ;  /* 0x0000002c240402a4 */ /* 0x000fee000f8e02ff */
[----:B------:R-:W-:Y:S01]  /*5530*/  @!P3 PRMT R95, R0, 0x7610, R95 ;  /* 0x00007610005fb816 */ /* 0x000fe2000000005f */
[----:B-1----:R-:W-:Y:S03]  /*5540*/  @UP0 UIMAD.WIDE UR6, UR4, 0x4, UR6 ;  /* 0x00000004040608a5 */ /* 0x002fe6000f8e0206 */
[----:B------:R-:W1:Y:S03]  /*5550*/  @!UP0 LDCU UR4, c[0x0][0x880] ;  /* 0x00011000ff0487ac */ /* 0x000e660008000800 */
[----:B------:R-:W-:Y:S01]  /*5560*/  IMAD.U32 R2, RZ, RZ, UR6 ;  /* 0x00000006ff027e24 */ /* 0x000fe2000f8e00ff */
[----:B------:R-:W-:Y:S05]  /*5570*/  MOV R3, UR7 ;  /* 0x0000000700037c02 */ /* 0x000fea0008000f00 */
[----:B-----5:R2:W5:Y:S02]  /*5580*/  @P3 LDG.E R49, desc[UR46][R2.64] ;  /* 0x0000002e02313981 */ /* 0x020564000c1e1900 */
[----:B-12---:R-:W-:Y:S02]  /*5590*/  @!P3 IMAD.U32 R49, RZ, RZ, UR4 ;  /* 0x00000004ff31be24 */ /* 0x006fe4000f8e00ff */
.L_x_88:
[----:B------:R-:W-:Y:S05]  /*55a0*/  @!P4 BRA `(.L_x_89) ;  /* 0x000000000020c947 */ /* 0x000fea0003800000 */
[----:B------:R-:W-:Y:S04]  /*55b0*/  ISETP.NE.U32.AND P3, PT, R88, RZ, PT ;  /* 0x000000ff5800720c */ /* 0x000fe80003f65070 */
[----:B------:R-:W-:Y:S11]  /*55c0*/  ISETP.NE.AND.EX P3, PT, R89, RZ, PT, P3 ;  /* 0x000000ff5900720c */ /* 0x000ff60003f65330 */
[----:B------:R-:W-:Y:S02]  /*55d0*/  @!UPT UIADD3 URZ, UPT, UPT, URZ, URZ, URZ ;  /* 0x000000fffffff290 */ /* 0x000fe4000fffe0ff */
[----:B------:R-:W1:Y:S01]  /*55e0*/  @P3 LDC.64 R2, c[0x0][0x8a8] ;  /* 0x00022a00ff023b82 */ /* 0x000e620000000a00 */
[----:B------:R-:W-:Y:S04]  /*55f0*/  @P3 IMAD R0, R90, UR36, RZ ;  /* 0x000000245a003c24 */ /* 0x000fe8000f8e02ff */
[----:B-1----:R-:W-:Y:S05]  /*5600*/  @P3 IMAD.WIDE R2, R0, 0x4, R2 ;  /* 0x0000000400023825 */ /* 0x002fea00078e0202 */
[----:B-----5:R1:W5:Y:S02]  /*5610*/  @P3 LDG.E R47, desc[UR46][R2.64] ;  /* 0x0000002e022f3981 */ /* 0x020364000c1e1900 */
[----:B-1----:R-:W2:Y:S02]  /*5620*/  @!P3 LDC R47, c[0x0][0x8a0] ;  /* 0x00022800ff2fbb82 */ /* 0x002ea40000000800 */
.L_x_89:
[----:B-----5:R-:W-:Y:S01]  /*5630*/  FSETP.NEU.AND P4, PT, R49, RZ, PT ;  /* 0x000000ff3100720b */ /* 0x020fe20003f8d000 */
[----:B------:R-:W-:Y:S01]  /*5640*/  BSSY B1, `(.L_x_90) ;  /* 0x0000042000017945 */ /* 0x000fe20003800000 */
[----:B------:R-:W-:Y:S01]  /*5650*/  SEL R7, RZ, 0xffffffff, P2 ;  /* 0xffffffffff077807 */ /* 0x000fe20001000000 */
[----:B------:R-:W-:Y:S01]  /*5660*/  IMAD.MOV.U32 R115, RZ, RZ, 0x1 ;  /* 0x00000001ff737424 */ /* 0x000fe200078e00ff */
[----:B------:R-:W-:Y:S02]  /*5670*/  LOP3.LUT P3, RZ, R95, 0xff, RZ, 0xc0, !PT ;  /* 0x000000ff5fff7812 */ /* 0x000fe4000786c0ff */
[----:B------:R-:W-:Y:S02]  /*5680*/  CS2R R86, SRZ ;  /* 0x0000000000567805 */ /* 0x000fe4000001ff00 */
[----:B------:R-:W-:Y:S02]  /*5690*/  @P1 SEL R4, RZ, 0xffffffff, P4 ;  /* 0xffffffffff041807 */ /* 0x000fe40002000000 */
[----:B------:R-:W-:Y:S02]  /*56a0*/  CS2R R84, SRZ ;  /* 0x0000000000547805 */ /* 0x000fe4000001ff00 */
[----:B------:R-:W-:Y:S02]  /*56b0*/  LEA R0, R105, UR49, 0x3 ;  /* 0x0000003169007c11 */ /* 0x000fe4000f8e18ff */
[----:B------:R-:W-:Y:S02]  /*56c0*/  CS2R R82, SRZ ;  /* 0x0000000000527805 */ /* 0x000fe4000001ff00 */
[----:B------:R-:W-:Y:S02]  /*56d0*/  @P0 SEL R4, R7, R4, !P3 ;  /* 0x0000000407040207 */ /* 0x000fe40005800000 */
[----:B------:R-:W-:Y:S02]  /*56e0*/  CS2R R80, SRZ ;  /* 0x0000000000507805 */ /* 0x000fe4000001ff00 */
[----:B------:R-:W-:Y:S02]  /*56f0*/  LEA R113, R44, UR49, 0x3 ;  /* 0x000000312c717c11 */ /* 0x000fe4000f8e18ff */
[----:B------:R-:W-:Y:S02]  /*5700*/  @P1 LOP3.LUT R4, R4, 0x1, RZ, 0xc0, !PT ;  /* 0x0000000104041812 */ /* 0x000fe400078ec0ff */
[----:B------:R-:W-:Y:S02]  /*5710*/  SHF.L.U32 R2, R107, 0x1f, RZ ;  /* 0x0000001f6b027819 */ /* 0x000fe400000006ff */
[----:B------:R-:W-:Y:S02]  /*5720*/  ISETP.NE.U32.OR P6, PT, R4, 0x1, !P1 ;  /* 0x000000010400780c */ /* 0x000fe40004fc5470 */
[----:B------:R-:W-:Y:S02]  /*5730*/  PLOP3.LUT P2, PT, PT, PT, UP1, 0x80, 0x8 ;  /* 0x000000000008781c */ /* 0x000fe40003f4f018 */
[----:B------:R-:W-:Y:S02]  /*5740*/  LEA.HI R5, R44, R44, RZ, 0x1 ;  /* 0x0000002c2c057211 */ /* 0x000fe400078f08ff */
[----:B------:R-:W-:Y:S02]  /*5750*/  SEL R4, RZ, 0xffffffff, P4 ;  /* 0xffffffffff047807 */ /* 0x000fe40002000000 */
[----:B------:R-:W-:Y:S01]  /*5760*/  P2R R114, PR, RZ, 0x40 ;  /* 0x00000040ff727803 */ /* 0x000fe20000000000 */
[C---:B------:R-:W-:Y:S01]  /*5770*/  IMAD.SHL.U32 R3, R5.reuse, 0x40, RZ ;  /* 0x0000004005037824 */ /* 0x040fe200078e00ff */
[----:B------:R-:W-:Y:S03]  /*5780*/  LOP3.LUT R5, R5, 0xffe, RZ, 0xc0, !PT ;  /* 0x00000ffe05057812 */ /* 0x000fe600078ec0ff */
[----:B------:R-:W-:Y:S02]  /*5790*/  @P6 SHF.L.U32 R9, R104, 0x1f, RZ ;  /* 0x0000001f68096819 */ /* 0x000fe400000006ff */
[----:B------:R-:W-:Y:S01]  /*57a0*/  @P2 SEL R4, R7, R4, !P3 ;  /* 0x0000000407042207 */ /* 0x000fe20005800000 */
[----:B------:R-:W-:Y:S01]  /*57b0*/  IMAD.IADD R48, R44, 0x1, -R5 ;  /* 0x000000012c307824 */ /* 0x000fe200078e0a05 */
[----:B------:R-:W1:Y:S01]  /*57c0*/  @P6 SYNCS.PHASECHK.TRANS64.TRYWAIT P1, [R0+URZ+0x80], R9 ;  /* 0x00008009000065a7 */ /* 0x000e6200080211ff */
[----:B------:R-:W-:Y:S02]  /*57d0*/  LOP3.LUT R3, R3, 0xffffff80, RZ, 0xc0, !PT ;  /* 0xffffff8003037812 */ /* 0x000fe400078ec0ff */
[----:B------:R-:W-:Y:S03]  /*57e0*/  LOP3.LUT R4, R4, 0x1, RZ, 0xc0, !PT ;  /* 0x0000000104047812 */ /* 0x000fe600078ec0ff */
[----:B------:R-:W-:Y:S01]  /*57f0*/  IMAD.IADD R3, R46, 0x1, R3 ;  /* 0x000000012e037824 */ /* 0x000fe200078e0203 */
[----:B------:R-:W-:Y:S03]  /*5800*/  ISETP.NE.U32.AND P5, PT, R4, 0x1, PT ;  /* 0x000000010400780c */ /* 0x000fe60003fa5070 */
[----:B------:R-:W-:Y:S01]  /*5810*/  IMAD R48, R48, 0x100000, R3 ;  /* 0x0010000030307824 */ /* 0x000fe200078e0203 */
[----:B------:R-:W-:Y:S01]  /*5820*/  P2R R124, PR, RZ, 0x20 ;  /* 0x00000020ff7c7803 */ /* 0x000fe20000000000 */
[----:B------:R3:W4:Y:S01]  /*5830*/  SYNCS.PHASECHK.TRANS64.TRYWAIT P0, [R113+URZ+0xd0], R2 ;  /* 0x0000d002710075a7 */ /* 0x00072200080011ff */
[----:B-1----:R-:W-:Y:S01]  /*5840*/  @P6 SEL R115, RZ, 0x1, !P1 ;  /* 0x00000001ff736807 */ /* 0x002fe20004800000 */
[----:B---3--:R-:W-:Y:S06]  /*5850*/  @!P6 BRA `(.L_x_91) ;  /* 0x000000000080e947 */ /* 0x008fec0003800000 */
[----:B------:R-:W-:Y:S01]  /*5860*/  @P5 IMAD R5, R105, 0x1000, R100 ;  /* 0x0000100069055824 */ /* 0x000fe200078e0264 */
[----:B------:R-:W-:Y:S01]  /*5870*/  ISETP.NE.AND P1, PT, R115, RZ, PT ;  /* 0x000000ff7300720c */ /* 0x000fe20003f25270 */
[----:B------:R-:W-:Y:S01]  /*5880*/  BSSY B0, `(.L_x_92) ;  /* 0x000000b000007945 */ /* 0x000fe20003800000 */
[----:B------:R-:W-:Y:S01]  /*5890*/  CS2R R82, SRZ ;  /* 0x0000000000527805 */ /* 0x000fe2000001ff00 */
[----:B------:R-:W-:Y:S01]  /*58a0*/  @P5 VIADD R4, R5, UR49 ;  /* 0x0000003105045c36 */ /* 0x000fe20008000000 */
[----:B------:R-:W-:Y:S02]  /*58b0*/  CS2R R80, SRZ ;  /* 0x0000000000507805 */ /* 0x000fe4000001ff00 */
[----:B------:R-:W-:Y:S02]  /*58c0*/  CS2R R86, SRZ ;  /* 0x0000000000567805 */ /* 0x000fe4000001ff00 */
[----:B------:R-:W-:Y:S01]  /*58d0*/  CS2R R84, SRZ ;  /* 0x0000000000547805 */ /* 0x000fe2000001ff00 */
[----:B------:R-:W-:Y:S04]  /*58e0*/  @P5 IMAD R4, R108, -0x10, R4 ;  /* 0xfffffff06c045824 */ /* 0x000fe800078e0204 */
[----:B------:R-:W-:Y:S05]  /*58f0*/  @P1 BRA `(.L_x_93) ;  /* 0x00000000000c1947 */ /* 0x000fea0003800000 */
[----:B------:R-:W-:Y:S04]  /*5900*/  SHF.L.U32 R3, R104, 0x1f, RZ ;  /* 0x0000001f68037819 */ /* 0x000fe800000006ff */
[----:B------:R-:W1:Y:S02]  /*5910*/  SYNCS.PHASECHK.TRANS64.TRYWAIT P1, [R0+URZ+0x80], R3 ;  /* 0x00008003000075a7 */ /* 0x000e6400080211ff */
[----:B-1----:R-:W-:Y:S05]  /*5920*/  @!P1 BRA `(.L_x_94) ;  /* 0x0000002400509947 */ /* 0x002fea0003800000 */
.L_x_93:
[----:B------:R-:W-:Y:S05]  /*5930*/  BSYNC B0 ;  /* 0x0000000000007941 */ /* 0x000fea0003800000 */
.L_x_92:
[----:B------:R-:W-:Y:S01]  /*5940*/  ISETP.NE.AND P1, PT, R124, RZ, PT ;  /* 0x000000ff7c00720c */ /* 0x000fe20003f25270 */
[----:B-1----:R-:W-:Y:S02]  /*5950*/  VIADD R3, R0, 0x90 ;  /* 0x0000009000037836 */ /* 0x002fe40000000000 */
[----:B------:R-:W-:Y:S02]  /*5960*/  IMAD.U32 R0, RZ, RZ, UR37 ;  /* 0x00000025ff007e24 */ /* 0x000fe4000f8e00ff */
[----:B------:R-:W-:Y:S03]  /*5970*/  VIADD R105, R105, 0x1 ;  /* 0x0000000169697836 */ /* 0x000fe60000000000 */
[----:B------:R-:W-:Y:S05]  /*5980*/  PRMT R0, R0, 0x654, R3 ;  /* 0x0000065400007816 */ /* 0x000fea0000000003 */
[----:B------:R1:W3:Y:S04]  /*5990*/  @P1 LDS.128 R80, [R5+UR49+0x200] ;  /* 0x0002003105501984 */ /* 0x0002e80008000c00 */
[----:B------:R1:W1:Y:S01]  /*59a0*/  @P1 LDS.128 R84, [R4+0x210] ;  /* 0x0002100004541984 */ /* 0x0002620000000c00 */
[C---:B------:R-:W-:Y:S01]  /*59b0*/  ISETP.NE.AND P1, PT, R105.reuse, 0x2, PT ;  /* 0x000000026900780c */ /* 0x040fe20003f25270 */
[----:B------:R-:W-:Y:S01]  /*59c0*/  @!PT LDS RZ, [RZ] ;  /* 0x00000000fffff984 */ /* 0x000fe20000000800 */
[----:B------:R-:W-:Y:S01]  /*59d0*/  @!PT LDS RZ, [RZ] ;  /* 0x00000000fffff984 */ /* 0x000fe20000000800 */
[----:B------:R-:W-:Y:S01]  /*59e0*/  @!PT LDS RZ, [RZ] ;  /* 0x00000000fffff984 */ /* 0x000fe20000000800 */
[----:B------:R-:W-:Y:S01]  /*59f0*/  @!PT LDS RZ, [RZ] ;  /* 0x00000000fffff984 */ /* 0x000fe20000000800 */
[----:B------:R5:W-:Y:S06]  /*5a00*/  MEMBAR.ALL.CTA ;  /* 0x0000000000007992 */ /* 0x000bec0000008000 */
[----:B-----5:R-:W5:Y:S01]  /*5a10*/  FENCE.VIEW.ASYNC.S ;  /* 0x00000000000073c6 */ /* 0x020f620000000000 */
[----:B------:R-:W-:Y:S02]  /*5a20*/  SEL R3, RZ, 0x1, P1 ;  /* 0x00000001ff037807 */ /* 0x000fe40000800000 */
[----:B------:R-:W-:Y:S02]  /*5a30*/  SEL R105, R105, RZ, P1 ;  /* 0x000000ff69697207 */ /* 0x000fe40000800000 */
[----:B------:R-:W-:Y:S01]  /*5a40*/  LOP3.LUT R104, R104, R3, RZ, 0x3c, !PT ;  /* 0x0000000368687212 */ /* 0x000fe200078e3cff */
[----:B-----5:R1:W-:Y:S06]  /*5a50*/  SYNCS.ARRIVE.TRANS64.RED.A1T0 RZ, [R0+URZ], RZ ;  /* 0x000000ff00ff79a7 */ /* 0x0203ec00081004ff */
.L_x_91:
[----:B------:R-:W-:Y:S05]  /*5a60*/  BSYNC B1 ;  /* 0x0000000000017941 */ /* 0x000fea0003800000 */
.L_x_90:
[----:B-1----:R-:W-:Y:S04]  /*5a70*/  SHF.R.U32.HI R0, RZ, 0x15, R48 ;  /* 0x00000015ff007819 */ /* 0x002fe80000011630 */
[----:B------:R-:W-:Y:S01]  /*5a80*/  LOP3.LUT P1, RZ, R0, 0x3, R101, 0x48, !PT ;  /* 0x0000000300ff7812 */ /* 0x000fe20007824865 */
[----:B------:R-:W-:Y:S01]  /*5a90*/  @!UPT UIADD3 URZ, UPT, UPT, URZ, URZ, URZ ;  /* 0x000000fffffff290 */ /* 0x000fe2000fffe0ff */
[----:B----4-:R-:W-:Y:S11]  /*5aa0*/  @P0 BRA `(.L_x_95) ;  /* 0x0000000000080947 */ /* 0x010ff60003800000 */
[----:B------:R-:W1:Y:S02]  /*5ab0*/  SYNCS.PHASECHK.TRANS64.TRYWAIT P0, [R113+URZ+0xd0], R2 ;  /* 0x0000d002710075a7 */ /* 0x000e6400080011ff */
[----:B-1----:R-:W-:Y:S05]  /*5ac0*/  @!P0 BRA `(.L_x_96) ;  /* 0x0000002000fc8947 */ /* 0x002fea0003800000 */
.L_x_95:
[----:B------:R-:W-:Y:S05]  /*5ad0*/  @!P1 BRA `(.L_x_97) ;  /* 0x0000000000409947 */ /* 0x000fea0003800000 */
[----:B------:R-:W4:Y:S01]  /*5ae0*/  LDCU.64 UR8, c[0x4][0x70] ;  /* 0x01000e00ff0877ac */ /* 0x000f220008000a00 */
[----:B------:R-:W-:Y:S01]  /*5af0*/  MOV R3, 0x0 ;  /* 0x0000000000037802 */ /* 0x000fe20000000f00 */
[----:B------:R-:W-:Y:S02]  /*5b00*/  HFMA2 R12, -RZ, RZ, 0, 5.9604644775390625e-08 ;  /* 0x00000001ff0c7431 */ /* 0x000fe400000001ff */
[----:B------:R-:W-:Y:S02]  /*5b10*/  IMAD.MOV.U32 R8, RZ, RZ, 0x192 ;  /* 0x00000192ff087424 */ /* 0x000fe400078e00ff */
[----:B------:R-:W-:Y:S01]  /*5b20*/  IMAD.MOV.U32 R13, RZ, RZ, RZ ;  /* 0x000000ffff0d7224 */ /* 0x000fe200078e00ff */
[----:B------:R-:W5:Y:S01]  /*5b30*/  LDCU.64 UR6, c[0x4][0x78] ;  /* 0x01000f00ff0677ac */ /* 0x000f620008000a00 */
[----:B-1----:R-:W1:Y:S01]  /*5b40*/  LDC.64 R2, c[0x4][R3] ;  /* 0x0100000003027b82 */ /* 0x002e620000000a00 */
[----:B------:R-:W2:Y:S01]  /*5b50*/  LDCU.64 UR4, c[0x4][0x10] ;  /* 0x01000200ff0477ac */ /* 0x000ea20008000a00 */
[----:B----4-:R-:W-:Y:S01]  /*5b60*/  MOV R5, UR9 ;  /* 0x0000000900057c02 */ /* 0x010fe20008000f00 */
[----:B------:R-:W-:Y:S01]  /*5b70*/  IMAD.U32 R4, RZ, RZ, UR8 ;  /* 0x00000008ff047e24 */ /* 0x000fe2000f8e00ff */
[----:B-----5:R-:W-:Y:S01]  /*5b80*/  MOV R7, UR7 ;  /* 0x0000000700077c02 */ /* 0x020fe20008000f00 */
[----:B------:R-:W-:Y:S01]  /*5b90*/  IMAD.U32 R6, RZ, RZ, UR6 ;  /* 0x00000006ff067e24 */ /* 0x000fe2000f8e00ff */
[----:B--2---:R-:W-:Y:S01]  /*5ba0*/  MOV R11, UR5 ;  /* 0x00000005000b7c02 */ /* 0x004fe20008000f00 */
[----:B------:R-:W-:Y:S02]  /*5bb0*/  IMAD.U32 R10, RZ, RZ, UR4 ;  /* 0x00000004ff0a7e24 */ /* 0x000fe4000f8e00ff */
[----:B------:R-:W-:Y:S07]  /*5bc0*/  LEPC R20, `(.L_x_97) ;  /* 0x000000001014794e */ /* 0x000fee0000000000 */
[----:B-1-3--:R-:W-:Y:S05]  /*5bd0*/  CALL.ABS.NOINC R2 ;  /* 0x0000000002007343 */ /* 0x00afea0003c00000 */
.L_x_97:
[-C--:B---3--:R-:W-:Y:S01]  /*5be0*/  F2FP.F16.E4M3.UNPACK_B R51, R80.reuse ;  /* 0x00000050ff33723e */ /* 0x088fe200020006ff */
[----:B------:R-:W-:Y:S05]  /*5bf0*/  WARPSYNC.ALL ;  /* 0x0000000000007948 */ /* 0x000fea0003800000 */
[----:B------:R-:W-:Y:S01]  /*5c00*/  R2UR UR4, R48 ;  /* 0x00000000300472ca */ /* 0x000fe200000e0000 */
[--C-:B------:R-:W-:Y:S01]  /*5c10*/  HADD2.F32 R50, -RZ, R51.reuse.H0_H0 ;  /* 0x20000033ff327230 */ /* 0x100fe20000004100 */
[----:B------:R-:W-:Y:S01]  /*5c20*/  F2FP.F16.E4M3.UNPACK_B R53, R80.H1 ;  /* 0x00000050ff35723e */ /* 0x000fe200030006ff */
[----:B------:R-:W-:Y:S01]  /*5c30*/  HADD2.F32 R51, -RZ, R51.H1_H1 ;  /* 0x30000033ff337230 */ /* 0x000fe20000004100 */
[-C--:B------:R-:W-:Y:S01]  /*5c40*/  F2FP.F16.E4M3.UNPACK_B R55, R81.reuse ;  /* 0x00000051ff37723e */ /* 0x080fe200020006ff */
[----:B------:R-:W-:Y:S01]  /*5c50*/  BSSY.RECONVERGENT B0, `(.L_x_98) ;  /* 0x0000099000007945 */ /* 0x000fe20003800200 */
[----:B------:R-:W-:Y:S01]  /*5c60*/  F2FP.F16.E4M3.UNPACK_B R57, R81.H1 ;  /* 0x00000051ff39723e */ /* 0x000fe200030006ff */
[--C-:B------:R-:W-:Y:S01]  /*5c70*/  HADD2.F32 R52, -RZ, R53.reuse.H0_H0 ;  /* 0x20000035ff347230 */ /* 0x100fe20000004100 */
[-C--:B------:R-:W-:Y:S01]  /*5c80*/  F2FP.F16.E4M3.UNPACK_B R59, R82.reuse ;  /* 0x00000052ff3b723e */ /* 0x080fe200020006ff */
[----:B------:R-:W-:Y:S01]  /*5c90*/  HADD2.F32 R54, -RZ, R53.H1_H1 ;  /* 0x30000035ff367230 */ /* 0x000fe20000004100 */
[----:B------:R-:W-:Y:S01]  /*5ca0*/  F2FP.F16.E4M3.UNPACK_B R61, R82.H1 ;  /* 0x00000052ff3d723e */ /* 0x000fe200030006ff */
[--C-:B------:R-:W-:Y:S01]  /*5cb0*/  HADD2.F32 R53, -RZ, R55.reuse.H0_H0 ;  /* 0x20000037ff357230 */ /* 0x100fe20000004100 */
[-C--:B------:R-:W-:Y:S01]  /*5cc0*/  F2FP.F16.E4M3.UNPACK_B R63, R83.reuse ;  /* 0x00000053ff3f723e */ /* 0x080fe200020006ff */
[----:B------:R-:W-:Y:S01]  /*5cd0*/  LDTM.16dp32bit_t0_t15.x32 R4, tmem[UR4] ;  /* 0x00000004000479ee */ /* 0x000fe20008a80000 */
[----:B------:R-:W2:Y:S01]  /*5ce0*/  LDTM.16dp32bit_t16_t31.x32 R4, tmem[UR4+0x20] ;  /* 0x00002004000479ee */ /* 0x000ea20008aa0000 */
[----:B------:R-:W-:Y:S01]  /*5cf0*/  SHF.L.U32 R125, R102, 0x4, RZ ;  /* 0x00000004667d7819 */ /* 0x000fe200000006ff */
[----:B------:R-:W-:Y:S01]  /*5d00*/  HADD2.F32 R56, -RZ, R55.H1_H1 ;  /* 0x30000037ff387230 */ /* 0x000fe20000004100 */
[----:B------:R-:W-:Y:S01]  /*5d10*/  ISETP.NE.AND P6, PT, R114, RZ, PT ;  /* 0x000000ff7200720c */ /* 0x000fe20003fc5270 */
[----:B------:R-:W-:Y:S01]  /*5d20*/  HADD2.F32 R60, -RZ, R59.H1_H1 ;  /* 0x3000003bff3c7230 */ /* 0x000fe20000004100 */
[----:B------:R-:W-:Y:S01]  /*5d30*/  IADD3 R114, PT, PT, R100, UR49, RZ ;  /* 0x0000003164727c10 */ /* 0x000fe2000fffe0ff */
[----:B------:R-:W-:Y:S01]  /*5d40*/  HADD2.F32 R64, -RZ, R63.H1_H1 ;  /* 0x3000003fff407230 */ /* 0x000fe20000004100 */
[----:B------:R-:W-:Y:S01]  /*5d50*/  F2FP.F16.E4M3.UNPACK_B R65, R83.H1 ;  /* 0x00000053ff41723e */ /* 0x000fe200030006ff */
[--C-:B------:R-:W-:Y:S01]  /*5d60*/  HADD2.F32 R55, -RZ, R57.reuse.H0_H0 ;  /* 0x20000039ff377230 */ /* 0x100fe20000004100 */
[----:B------:R-:W-:Y:S01]  /*5d70*/  IADD3 R114, PT, PT, R114, R125, RZ ;  /* 0x0000007d72727210 */ /* 0x000fe20007ffe0ff */
[----:B------:R-:W-:Y:S01]  /*5d80*/  HADD2.F32 R58, -RZ, R57.H1_H1 ;  /* 0x30000039ff3a7230 */ /* 0x000fe20000004100 */
[-C--:B------:R-:W-:Y:S01]  /*5d90*/  F2FP.F16.E4M3.UNPACK_B R67, R84.reuse ;  /* 0x00000054ff43723e */ /* 0x080fe200020006ff */
[----:B------:R-:W-:Y:S01]  /*5da0*/  HADD2.F32 R57, -RZ, R59.H0_H0 ;  /* 0x2000003bff397230 */ /* 0x000fe20000004100 */
[----:B------:R-:W-:Y:S01]  /*5db0*/  F2FP.F16.E4M3.UNPACK_B R69, R84.H1 ;  /* 0x00000054ff45723e */ /* 0x000fe200030006ff */
[----:B------:R-:W-:Y:S01]  /*5dc0*/  HADD2.F32 R59, -RZ, R61.H0_H0 ;  /* 0x2000003dff3b7230 */ /* 0x000fe20000004100 */
[-C--:B------:R-:W-:Y:S01]  /*5dd0*/  F2FP.F16.E4M3.UNPACK_B R71, R85.reuse ;  /* 0x00000055ff47723e */ /* 0x080fe200020006ff */
[----:B------:R-:W-:Y:S01]  /*5de0*/  HADD2.F32 R68, -RZ, R67.H1_H1 ;  /* 0x30000043ff447230 */ /* 0x000fe20000004100 */
[----:B------:R-:W-:Y:S01]  /*5df0*/  F2FP.F16.E4M3.UNPACK_B R73, R85.H1 ;  /* 0x00000055ff49723e */ /* 0x000fe200030006ff */
[----:B------:R-:W-:Y:S01]  /*5e00*/  HADD2.F32 R62, -RZ, R61.H1_H1 ;  /* 0x3000003dff3e7230 */ /* 0x000fe20000004100 */
[-C--:B------:R-:W-:Y:S01]  /*5e10*/  F2FP.F16.E4M3.UNPACK_B R75, R86.reuse ;  /* 0x00000056ff4b723e */ /* 0x080fe200020006ff */
[----:B------:R-:W-:Y:S01]  /*5e20*/  HADD2.F32 R61, -RZ, R63.H0_H0 ;  /* 0x2000003fff3d7230 */ /* 0x000fe20000004100 */
[----:B------:R-:W-:Y:S01]  /*5e30*/  F2FP.F16.E4M3.UNPACK_B R77, R86.H1 ;  /* 0x00000056ff4d723e */ /* 0x000fe200030006ff */
[----:B------:R-:W-:Y:S01]  /*5e40*/  HADD2.F32 R72, -RZ, R71.H1_H1 ;  /* 0x30000047ff487230 */ /* 0x000fe20000004100 */
[----:B------:R-:W-:Y:S01]  /*5e50*/  F2FP.F16.E4M3.UNPACK_B R79, R87.H1 ;  /* 0x00000057ff4f723e */ /* 0x000fe200030006ff */
[C---:B--2---:R-:W-:Y:S01]  /*5e60*/  FMUL R0, R47.reuse, R4 ;  /* 0x000000042f007220 */ /* 0x044fe20000400000 */
[C---:B-1----:R-:W-:Y:S01]  /*5e70*/  FMUL R2, R47.reuse, R5 ;  /* 0x000000052f027220 */ /* 0x042fe20000400000 */
[C---:B------:R-:W-:Y:S01]  /*5e80*/  FMUL R4, R47.reuse, R8 ;  /* 0x000000082f047220 */ /* 0x040fe20000400000 */
[----:B------:R-:W-:Y:S01]  /*5e90*/  FMUL R5, R47, R9 ;  /* 0x000000092f057220 */ /* 0x000fe20000400000 */
[C---:B------:R-:W-:Y:S01]  /*5ea0*/  FFMA R0, R49.reuse, R50, R0 ;  /* 0x0000003231007223 */ /* 0x040fe20000000000 */
[----:B------:R-:W-:Y:S01]  /*5eb0*/  FFMA R2, R49, R51, R2 ;  /* 0x0000003331027223 */ /* 0x000fe20000000002 */
[C---:B------:R-:W-:Y:S01]  /*5ec0*/  FMUL R8, R47.reuse, R12 ;  /* 0x0000000c2f087220 */ /* 0x040fe20000400000 */
[C---:B------:R-:W-:Y:S01]  /*5ed0*/  FMUL R9, R47.reuse, R13 ;  /* 0x0000000d2f097220 */ /* 0x040fe20000400000 */
[C---:B------:R-:W-:Y:S01]  /*5ee0*/  FMUL R12, R47.reuse, R16 ;  /* 0x000000102f0c7220 */ /* 0x040fe20000400000 */
[C---:B------:R-:W-:Y:S01]  /*5ef0*/  FMUL R13, R47.reuse, R17 ;  /* 0x000000112f0d7220 */ /* 0x040fe20000400000 */
[C---:B------:R-:W-:Y:S01]  /*5f00*/  FMUL R16, R47.reuse, R20 ;  /* 0x000000142f107220 */ /* 0x040fe20000400000 */
[C---:B------:R-:W-:Y:S01]  /*5f10*/  FMUL R17, R47.reuse, R21 ;  /* 0x000000152f117220 */ /* 0x040fe20000400000 */
[C---:B------:R-:W-:Y:S01]  /*5f20*/  FMUL R20, R47.reuse, R24 ;  /* 0x000000182f147220 */ /* 0x040fe20000400000 */
[C---:B------:R-:W-:Y:S01]  /*5f30*/  FMUL R21, R47.reuse, R25 ;  /* 0x000000192f157220 */ /* 0x040fe20000400000 */
[----:B------:R-:W-:Y:S02]  /*5f40*/  HADD2.F32 R76, -RZ, R75.H1_H1 ;  /* 0x3000004bff4c7230 */ /* 0x000fe40000004100 */
[C---:B------:R-:W-:Y:S01]  /*5f50*/  FMUL R24, R47.reuse, R28 ;  /* 0x0000001c2f187220 */ /* 0x040fe20000400000 */
[C---:B------:R-:W-:Y:S01]  /*5f60*/  FMUL R25, R47.reuse, R29 ;  /* 0x0000001d2f197220 */ /* 0x040fe20000400000 */
[C---:B------:R-:W-:Y:S01]  /*5f70*/  FMUL R28, R47.reuse, R32 ;  /* 0x000000202f1c7220 */ /* 0x040fe20000400000 */
[C---:B------:R-:W-:Y:S01]  /*5f80*/  FMUL R29, R47.reuse, R33 ;  /* 0x000000212f1d7220 */ /* 0x040fe20000400000 */
[C---:B------:R-:W-:Y:S01]  /*5f90*/  FMUL R3, R47.reuse, R6 ;  /* 0x000000062f037220 */ /* 0x040fe20000400000 */
[C---:B------:R-:W-:Y:S01]  /*5fa0*/  FMUL R7, R47.reuse, R7 ;  /* 0x000000072f077220 */ /* 0x040fe20000400000 */
[C---:B------:R-:W-:Y:S01]  /*5fb0*/  FMUL R6, R47.reuse, R10 ;  /* 0x0000000a2f067220 */ /* 0x040fe20000400000 */
[----:B------:R-:W-:Y:S01]  /*5fc0*/  FMUL R11, R47, R11 ;  /* 0x0000000b2f0b7220 */ /* 0x000fe20000400000 */
[C---:B------:R-:W-:Y:S01]  /*5fd0*/  FFMA R3, R49.reuse, R52, R3 ;  /* 0x0000003431037223 */ /* 0x040fe20000000003 */
[C---:B------:R-:W-:Y:S01]  /*5fe0*/  FFMA R7, R49.reuse, R54, R7 ;  /* 0x0000003631077223 */ /* 0x040fe20000000007 */
[C---:B------:R-:W-:Y:S01]  /*5ff0*/  FFMA R4, R49.reuse, R53, R4 ;  /* 0x0000003531047223 */ /* 0x040fe20000000004 */
[----:B------:R-:W-:Y:S01]  /*6000*/  F2FP.F16.E4M3.UNPACK_B R50, R87 ;  /* 0x00000057ff32723e */ /* 0x000fe200020006ff */
[C---:B------:R-:W-:Y:S01]  /*6010*/  FFMA R5, R49.reuse, R56, R5 ;  /* 0x0000003831057223 */ /* 0x040fe20000000005 */
[----:B------:R-:W-:Y:S01]  /*6020*/  FFMA R6, R49, R55, R6 ;  /* 0x0000003731067223 */ /* 0x000fe20000000006 */
[----:B------:R-:W-:Y:S01]  /*6030*/  F2FP.SATFINITE.E4M3.F32.PACK_AB_MERGE_C R117, R7, R3, RZ ;  /* 0x000000030775723e */ /* 0x000fe200048070ff */
[C---:B------:R-:W-:Y:S01]  /*6040*/  FFMA R11, R49.reuse, R58, R11 ;  /* 0x0000003a310b7223 */ /* 0x040fe2000000000b */
[C---:B------:R-:W-:Y:S01]  /*6050*/  FFMA R8, R49.reuse, R57, R8 ;  /* 0x0000003931087223 */ /* 0x040fe20000000008 */
[----:B------:R-:W-:Y:S01]  /*6060*/  ISETP.NE.AND P0, PT, R110, RZ, PT ;  /* 0x000000ff6e00720c */ /* 0x000fe20003f05270 */
[----:B------:R-:W-:Y:S01]  /*6070*/  FFMA R9, R49, R60, R9 ;  /* 0x0000003c31097223 */ /* 0x000fe20000000009 */
[----:B------:R-:W-:Y:S01]  /*6080*/  F2FP.SATFINITE.E4M3.F32.PACK_AB_MERGE_C R116, R2, R0, R117 ;  /* 0x000000000274723e */ /* 0x000fe20004807075 */
[--C-:B------:R-:W-:Y:S01]  /*6090*/  HADD2.F32 R51, -RZ, R50.reuse.H0_H0 ;  /* 0x20000032ff337230 */ /* 0x100fe20000004100 */
[----:B------:R-:W-:Y:S01]  /*60a0*/  F2FP.SATFINITE.E4M3.F32.PACK_AB_MERGE_C R117, R11, R6, RZ ;  /* 0x000000060b75723e */ /* 0x000fe200048070ff */
[----:B------:R-:W-:Y:S02]  /*60b0*/  HADD2.F32 R50, -RZ, R50.H1_H1 ;  /* 0x30000032ff327230 */ /* 0x000fe40000004100 */
[C---:B------:R-:W-:Y:S01]  /*60c0*/  FMUL R10, R47.reuse, R14 ;  /* 0x0000000e2f0a7220 */ /* 0x040fe20000400000 */
[----:B------:R-:W-:Y:S01]  /*60d0*/  FMUL R15, R47, R15 ;  /* 0x0000000f2f0f7220 */ /* 0x000fe20000400000 */
[--C-:B------:R-:W-:Y:S01]  /*60e0*/  HADD2.F32 R63, -RZ, R65.reuse.H0_H0 ;  /* 0x20000041ff3f7230 */ /* 0x100fe20000004100 */
[----:B------:R-:W-:Y:S01]  /*60f0*/  F2FP.SATFINITE.E4M3.F32.PACK_AB_MERGE_C R117, R5, R4, R117 ;  /* 0x000000040575723e */ /* 0x000fe20004807075 */
[C---:B------:R-:W-:Y:S01]  /*6100*/  FFMA R10, R49.reuse, R59, R10 ;  /* 0x0000003b310a7223 */ /* 0x040fe2000000000a */
[C---:B------:R-:W-:Y:S01]  /*6110*/  FFMA R15, R49.reuse, R62, R15 ;  /* 0x0000003e310f7223 */ /* 0x040fe2000000000f */
[C---:B------:R-:W-:Y:S01]  /*6120*/  FFMA R12, R49.reuse, R61, R12 ;  /* 0x0000003d310c7223 */ /* 0x040fe2000000000c */
[----:B------:R-:W-:Y:S01]  /*6130*/  FFMA R13, R49, R64, R13 ;  /* 0x00000040310d7223 */ /* 0x000fe2000000000d */
[----:B------:R-:W-:Y:S02]  /*6140*/  HADD2.F32 R66, -RZ, R65.H1_H1 ;  /* 0x30000041ff427230 */ /* 0x000fe40000004100 */
[C---:B------:R-:W-:Y:S01]  /*6150*/  FMUL R14, R47.reuse, R18 ;  /* 0x000000122f0e7220 */ /* 0x040fe20000400000 */
[----:B------:R-:W-:Y:S02]  /*6160*/  HADD2.F32 R65, -RZ, R67.H0_H0 ;  /* 0x20000043ff417230 */ /* 0x000fe40000004100 */
[----:B------:R-:W-:Y:S01]  /*6170*/  FMUL R19, R47, R19 ;  /* 0x000000132f137220 */ /* 0x000fe20000400000 */
[--C-:B------:R-:W-:Y:S02]  /*6180*/  HADD2.F32 R67, -RZ, R69.reuse.H0_H0 ;  /* 0x20000045ff437230 */ /* 0x100fe40000004100 */
[----:B------:R-:W-:Y:S01]  /*6190*/  FFMA R14, R49, R63, R14 ;  /* 0x0000003f310e7223 */ /* 0x000fe2000000000e */
[----:B------:R-:W-:Y:S02]  /*61a0*/  HADD2.F32 R70, -RZ, R69.H1_H1 ;  /* 0x30000045ff467230 */ /* 0x000fe40000004100 */
[----:B------:R-:W-:Y:S01]  /*61b0*/  FMUL R18, R47, R22 ;  /* 0x000000162f127220 */ /* 0x000fe20000400000 */
[----:B------:R-:W-:Y:S02]  /*61c0*/  HADD2.F32 R69, -RZ, R71.H0_H0 ;  /* 0x20000047ff457230 */ /* 0x000fe40000004100 */
[----:B------:R-:W-:Y:S01]  /*61d0*/  FFMA R19, R49, R66, R19 ;  /* 0x0000004231137223 */ /* 0x000fe20000000013 */
[----:B------:R-:W-:Y:S01]  /*61e0*/  FMUL R23, R47, R23 ;  /* 0x000000172f177220 */ /* 0x000fe20000400000 */
[C---:B------:R-:W-:Y:S01]  /*61f0*/  FFMA R16, R49.reuse, R65, R16 ;  /* 0x0000004131107223 */ /* 0x040fe20000000010 */
[C---:B------:R-:W-:Y:S01]  /*6200*/  FFMA R17, R49.reuse, R68, R17 ;  /* 0x0000004431117223 */ /* 0x040fe20000000011 */
        /* <DEDUP_REMOVED lines=23> */
[----:B------:R-:W-:Y:S01]  /*6380*/  F2FP.SATFINITE.E4M3.F32.PACK_AB_MERGE_C R118, R15, R10, RZ ;  /* 0x0000000a0f76723e */ /* 0x000fe200048070ff */
[----:B------:R-:W-:Y:S01]  /*6390*/  FFMA R28, R49, R51, R28 ;  /* 0x00000033311c7223 */ /* 0x000fe2000000001c */
[----:B------:R-:W-:Y:S01]  /*63a0*/  F2FP.SATFINITE.E4M3.F32.PACK_AB_MERGE_C R119, R19, R14, RZ ;  /* 0x0000000e1377723e */ /* 0x000fe200048070ff */
[C---:B------:R-:W-:Y:S01]  /*63b0*/  FFMA R29, R49.reuse, R50, R29 ;  /* 0x00000032311d7223 */ /* 0x040fe2000000001d */
[C---:B------:R-:W-:Y:S01]  /*63c0*/  FFMA R30, R49.reuse, R77, R30 ;  /* 0x0000004d311e7223 */ /* 0x040fe2000000001e */
[----:B------:R-:W-:Y:S01]  /*63d0*/  FFMA R35, R49, R52, R35 ;  /* 0x0000003431237223 */ /* 0x000fe20000000023 */
[----:B------:R-:W-:Y:S02]  /*63e0*/  F2FP.SATFINITE.E4M3.F32.PACK_AB_MERGE_C R118, R9, R8, R118 ;  /* 0x000000080976723e */ /* 0x000fe40004807076 */
[----:B------:R-:W-:Y:S02]  /*63f0*/  F2FP.SATFINITE.E4M3.F32.PACK_AB_MERGE_C R119, R13, R12, R119 ;  /* 0x0000000c0d77723e */ /* 0x000fe40004807077 */
[----:B------:R-:W-:Y:S02]  /*6400*/  F2FP.SATFINITE.E4M3.F32.PACK_AB_MERGE_C R120, R23, R18, RZ ;  /* 0x000000121778723e */ /* 0x000fe400048070ff */
[----:B------:R-:W-:Y:S01]  /*6410*/  F2FP.SATFINITE.E4M3.F32.PACK_AB_MERGE_C R121, R27, R22, RZ ;  /* 0x000000161b79723e */ /* 0x000fe200048070ff */
[----:B------:R1:W-:Y:S01]  /*6420*/  STS.128 [R100+UR49+0x2200], R116 ;  /* 0x0022007464007988 */ /* 0x0003e20008000c31 */
[----:B------:R-:W-:Y:S02]  /*6430*/  F2FP.SATFINITE.E4M3.F32.PACK_AB_MERGE_C R122, R31, R26, RZ ;  /* 0x0000001a1f7a723e */ /* 0x000fe400048070ff */
[----:B------:R-:W-:Y:S02]  /*6440*/  F2FP.SATFINITE.E4M3.F32.PACK_AB_MERGE_C R123, R35, R30, RZ ;  /* 0x0000001e237b723e */ /* 0x000fe400048070ff */
[----:B------:R-:W-:Y:S02]  /*6450*/  F2FP.SATFINITE.E4M3.F32.PACK_AB_MERGE_C R120, R17, R16, R120 ;  /* 0x000000101178723e */ /* 0x000fe40004807078 */
[----:B------:R-:W-:Y:S02]  /*6460*/  F2FP.SATFINITE.E4M3.F32.PACK_AB_MERGE_C R121, R21, R20, R121 ;  /* 0x000000141579723e */ /* 0x000fe40004807079 */
[----:B------:R-:W-:Y:S02]  /*6470*/  F2FP.SATFINITE.E4M3.F32.PACK_AB_MERGE_C R122, R25, R24, R122 ;  /* 0x00000018197a723e */ /* 0x000fe4000480707a */
[----:B------:R-:W-:Y:S02]  /*6480*/  F2FP.SATFINITE.E4M3.F32.PACK_AB_MERGE_C R123, R29, R28, R123 ;  /* 0x0000001c1d7b723e */ /* 0x000fe4000480707b */
[----:B------:R-:W-:Y:S02]  /*6490*/  LEA R32, R105, UR49, 0x3 ;  /* 0x0000003169207c11 */ /* 0x000fe4000f8e18ff */
[----:B------:R-:W-:Y:S01]  /*64a0*/  @P6 SHF.L.U32 R33, R104, 0x1f, RZ ;  /* 0x0000001f68216819 */ /* 0x000fe200000006ff */
[----:B------:R1:W-:Y:S01]  /*64b0*/  STS.128 [R114+0x2210], R120 ;  /* 0x0022107872007388 */ /* 0x0003e20000000c00 */
[----:B------:R-:W-:Y:S01]  /*64c0*/  @!PT LDS RZ, [RZ] ;  /* 0x00000000fffff984 */ /* 0x000fe20000000800 */
[----:B------:R-:W-:Y:S01]  /*64d0*/  @!PT LDS RZ, [RZ] ;  /* 0x00000000fffff984 */ /* 0x000fe20000000800 */
[----:B------:R-:W-:Y:S01]  /*64e0*/  @!PT LDS RZ, [RZ] ;  /* 0x00000000fffff984 */ /* 0x000fe20000000800 */
[----:B------:R-:W-:Y:S01]  /*64f0*/  @!PT LDS RZ, [RZ] ;  /* 0x00000000fffff984 */ /* 0x000fe20000000800 */
[----:B------:R2:W-:Y:S07]  /*6500*/  MEMBAR.ALL.CTA ;  /* 0x0000000000007992 */ /* 0x0005ee0000008000 */
[----:B--2---:R-:W2:Y:S02]  /*6510*/  FENCE.VIEW.ASYNC.S ;  /* 0x00000000000073c6 */ /* 0x004ea40000000000 */
[----:B--2---:R-:W-:Y:S06]  /*6520*/  BAR.SYNC.DEFER_BLOCKING 0x1, 0x80 ;  /* 0x0042000000007b1d */ /* 0x004fec0000010000 */
[----:B------:R-:W-:Y:S05]  /*6530*/  @P0 BRA `(.L_x_99) ;  /* 0x0000000000280947 */ /* 0x000fea0003800000 */
[----:B------:R-:W-:Y:S02]  /*6540*/  UIADD3 UR4, UPT, UPT, UR49, 0x2200, URZ ;  /* 0x0000220031047890 */ /* 0x000fe4000fffe0ff */
[----:B------:R-:W-:Y:S01]  /*6550*/  UIADD3 UR6, UP0, UPT, UR52, 0x680, URZ ;  /* 0x0000068034067890 */ /* 0x000fe2000ff1e0ff */
[----:B------:R-:W-:Y:S03]  /*6560*/  UMOV UR43, UR36 ;  /* 0x00000024002b7c82 */ /* 0x000fe60008000000 */
[----:B------:R-:W-:Y:S01]  /*6570*/  MOV R109, UR4 ;  /* 0x00000004006d7c02 */ /* 0x000fe20008000f00 */
[----:B------:R-:W-:Y:S03]  /*6580*/  UIADD3.X UR7, UPT, UPT, URZ, UR53, URZ, UP0, !UPT ;  /* 0x00000035ff077290 */ /* 0x000fe600087fe4ff */
[----:B------:R-:W-:Y:S11]  /*6590*/  R2UR UR40, R109 ;  /* 0x000000006d2872ca */ /* 0x000ff600000e0000 */
[----:B------:R-:W-:Y:S02]  /*65a0*/  @!UPT UIADD3 URZ, UPT, UPT, URZ, URZ, URZ ;  /* 0x000000fffffff290 */ /* 0x000fe4000fffe0ff */
[----:B------:R2:W-:Y:S01]  /*65b0*/  UTMASTG.3D [UR40], [UR6] ;  /* 0x00000028060073b5 */ /* 0x0005e20008010000 */
[----:B------:R0:W-:Y:S01]  /*65c0*/  UTMACMDFLUSH ;  /* 0x00000000000079b7 */ /* 0x0001e20000000000 */
[----:B--2---:R-:W-:Y:S04]  /*65d0*/  DEPBAR.LE SB0, 0x1 ;  /* 0x000080400000791a */ /* 0x004fe80000000000 */
.L_x_99:
[----:B------:R-:W-:Y:S05]  /*65e0*/  BSYNC.RECONVERGENT B0 ;  /* 0x0000000000007941 */ /* 0x000fea0003800200 */
.L_x_98:
[----:B------:R-:W-:Y:S06]  /*65f0*/  BAR.SYNC.DEFER_BLOCKING 0x1, 0x80 ;  /* 0x0042000000007b1d */ /* 0x000fec0000010000 */
[----:B------:R-:W2:Y:S01]  /*6600*/  @P6 SYNCS.PHASECHK.TRANS64.TRYWAIT P0, [R32+URZ+0x80], R33 ;  /* 0x00008021200065a7 */ /* 0x000ea200080011ff */
[----:B------:R-:W-:Y:S01]  /*6610*/  BSSY B1, `(.L_x_100) ;  /* 0x0000020000017945 */ /* 0x000fe20003800000 */
[----:B--2---:R-:W-:Y:S03]  /*6620*/  @P6 SEL R115, RZ, 0x1, !P0 ;  /* 0x00000001ff736807 */ /* 0x004fe60004000000 */
[----:B------:R-:W-:Y:S05]  /*6630*/  @!P6 BRA `(.L_x_101) ;  /* 0x000000000074e947 */ /* 0x000fea0003800000 */
[----:B------:R-:W-:Y:S01]  /*6640*/  ISETP.NE.AND P1, PT, R124, RZ, PT ;  /* 0x000000ff7c00720c */ /* 0x000fe20003f25270 */
[----:B------:R-:W-:Y:S01]  /*6650*/  BSSY B0, `(.L_x_102) ;  /* 0x0000009000007945 */ /* 0x000fe20003800000 */
[----:B------:R-:W-:Y:S11]  /*6660*/  ISETP.NE.AND P0, PT, R115, RZ, PT ;  /* 0x000000ff7300720c */ /* 0x000ff60003f05270 */
[----:B------:R-:W-:Y:S05]  /*6670*/  @P1 IMAD R0, R105, 0x1000, R100 ;  /* 0x0000100069001824 */ /* 0x000fea00078e0264 */
[----:B------:R-:W-:Y:S05]  /*6680*/  @P1 IADD3 R2, PT, PT, R0, UR49, RZ ;  /* 0x0000003100021c10 */ /* 0x000fea000fffe0ff */
[----:B------:R-:W-:Y:S01]  /*6690*/  @P1 IMAD.IADD R2, R2, 0x1, R125 ;  /* 0x0000000102021824 */ /* 0x000fe200078e027d */
[----:B------:R-:W-:Y:S06]  /*66a0*/  @P0 BRA `(.L_x_103) ;  /* 0x00000000000c0947 */ /* 0x000fec0003800000 */
[----:B------:R-:W-:Y:S04]  /*66b0*/  SHF.L.U32 R3, R104, 0x1f, RZ ;  /* 0x0000001f68037819 */ /* 0x000fe800000006ff */
[----:B------:R-:W2:Y:S02]  /*66c0*/  SYNCS.PHASECHK.TRANS64.TRYWAIT P0, [R32+URZ+0x80], R3 ;  /* 0x00008003200075a7 */ /* 0x000ea400080011ff */
[----:B--2---:R-:W-:Y:S05]  /*66d0*/  @!P0 BRA `(.L_x_104) ;  /* 0x00000018000c8947 */ /* 0x004fea0003800000 */
.L_x_103:
[----:B------:R-:W-:Y:S05]  /*66e0*/  BSYNC B0 ;  /* 0x0000000000007941 */ /* 0x000fea0003800000 */
.L_x_102:
[----:B------:R-:W-:Y:S01]  /*66f0*/  ISETP.NE.AND P0, PT, R124, RZ, PT ;  /* 0x000000ff7c00720c */ /* 0x000fe20003f05270 */
[----:B--2---:R-:W-:Y:S02]  /*6700*/  VIADD R32, R32, 0x90 ;  /* 0x0000009020207836 */ /* 0x004fe40000000000 */
[----:B------:R-:W-:Y:S02]  /*6710*/  IMAD.U32 R3, RZ, RZ, UR37 ;  /* 0x00000025ff037e24 */ /* 0x000fe4000f8e00ff */
[----:B------:R-:W-:Y:S03]  /*6720*/  VIADD R105, R105, 0x1 ;  /* 0x0000000169697836 */ /* 0x000fe60000000000 */
[----:B------:R-:W-:Y:S05]  /*6730*/  PRMT R3, R3, 0x654, R32 ;  /* 0x0000065403037816 */ /* 0x000fea0000000020 */
[----:B------:R2:W3:Y:S04]  /*6740*/  @P0 LDS.128 R80, [R0+UR49+0x200] ;  /* 0x0002003100500984 */ /* 0x0004e80008000c00 */
[----:B------:R2:W4:Y:S01]  /*6750*/  @P0 LDS.128 R84, [R2+0x210] ;  /* 0x0002100002540984 */ /* 0x0005220000000c00 */
[C---:B------:R-:W-:Y:S01]  /*6760*/  ISETP.NE.AND P0, PT, R105.reuse, 0x2, PT ;  /* 0x000000026900780c */ /* 0x040fe20003f05270 */
[----:B------:R-:W-:Y:S01]  /*6770*/  @!PT LDS RZ, [RZ] ;  /* 0x00000000fffff984 */ /* 0x000fe20000000800 */
[----:B------:R-:W-:Y:S01]  /*6780*/  @!PT LDS RZ, [RZ] ;  /* 0x00000000fffff984 */ /* 0x000fe20000000800 */
[----:B------:R-:W-:Y:S01]  /*6790*/  @!PT LDS RZ, [RZ] ;  /* 0x00000000fffff984 */ /* 0x000fe20000000800 */
[----:B------:R-:W-:Y:S01]  /*67a0*/  @!PT LDS RZ, [RZ] ;  /* 0x00000000fffff984 */ /* 0x000fe20000000800 */
[----:B------:R5:W-:Y:S06]  /*67b0*/  MEMBAR.ALL.CTA ;  /* 0x0000000000007992 */ /* 0x000bec0000008000 */
[----:B-----5:R-:W5:Y:S01]  /*67c0*/  FENCE.VIEW.ASYNC.S ;  /* 0x00000000000073c6 */ /* 0x020f620000000000 */
[----:B------:R-:W-:Y:S01]  /*67d0*/  SEL R105, R105, RZ, P0 ;  /* 0x000000ff69697207 */ /* 0x000fe20000000000 */
[----:B-----5:R5:W-:Y:S02]  /*67e0*/  SYNCS.ARRIVE.TRANS64.RED.A1T0 RZ, [R3+URZ], RZ ;  /* 0x000000ff03ff79a7 */ /* 0x020be400081004ff */
[----:B-----5:R-:W-:Y:S04]  /*67f0*/  SEL R3, RZ, 0x1, P0 ;  /* 0x00000001ff037807 */ /* 0x020fe80000000000 */
[----:B--23--:R-:W-:Y:S02]  /*6800*/  LOP3.LUT R104, R104, R3, RZ, 0x3c, !PT ;  /* 0x0000000368687212 */ /* 0x00cfe400078e3cff */
.L_x_101:
[----:B------:R-:W-:Y:S05]  /*6810*/  BSYNC B1 ;  /* 0x0000000000017941 */ /* 0x000fea0003800000 */
.L_x_100:
[----:B------:R-:W-:Y:S05]  /*6820*/  VIADD R0, R48, 0x40 ;  /* 0x0000004030007836 */ /* 0x000fea0000000000 */
[----:B------:R-:W-:Y:S04]  /*6830*/  SHF.R.U32.HI R0, RZ, 0x15, R0 ;  /* 0x00000015ff007819 */ /* 0x000fe80000011600 */
[----:B------:R-:W-:Y:S11]  /*6840*/  LOP3.LUT P0, RZ, R0, 0x3, R101, 0x48, !PT ;  /* 0x0000000300ff7812 */ /* 0x000ff60007804865 */
[----:B------:R-:W-:Y:S02]  /*6850*/  @!UPT UIADD3 URZ, UPT, UPT, URZ, URZ, URZ ;  /* 0x000000fffffff290 */ /* 0x000fe4000fffe0ff */
[----:B------:R-:W-:Y:S05]  /*6860*/  @!P0 BRA `(.L_x_105) ;  /* 0x0000000000408947 */ /* 0x000fea0003800000 */
[----:B------:R-:W2:Y:S01]  /*6870*/  LDCU.64 UR8, c[0x4][0x70] ;  /* 0x01000e00ff0877ac */ /* 0x000ea20008000a00 */
[----:B------:R-:W-:Y:S01]  /*6880*/  MOV R3, 0x0 ;  /* 0x0000000000037802 */ /* 0x000fe20000000f00 */
[----:B------:R-:W-:Y:S02]  /*6890*/  HFMA2 R12, -RZ, RZ, 0, 5.9604644775390625e-08 ;  /* 0x00000001ff0c7431 */ /* 0x000fe400000001ff */
[----:B------:R-:W-:Y:S02]  /*68a0*/  IMAD.MOV.U32 R8, RZ, RZ, 0x192 ;  /* 0x00000192ff087424 */ /* 0x000fe400078e00ff */
[----:B------:R-:W-:Y:S01]  /*68b0*/  IMAD.MOV.U32 R13, RZ, RZ, RZ ;  /* 0x000000ffff0d7224 */ /* 0x000fe200078e00ff */
[----:B------:R-:W3:Y:S01]  /*68c0*/  LDCU.64 UR6, c[0x4][0x78] ;  /* 0x01000f00ff0677ac */ /* 0x000ee20008000a00 */
[----:B------:R-:W1:Y:S01]  /*68d0*/  LDC.64 R2, c[0x4][R3] ;  /* 0x0100000003027b82 */ /* 0x000e620000000a00 */
[----:B------:R-:W5:Y:S01]  /*68e0*/  LDCU.64 UR4, c[0x4][0x10] ;  /* 0x01000200ff0477ac */ /* 0x000f620008000a00 */
[----:B--2---:R-:W-:Y:S01]  /*68f0*/  MOV R5, UR9 ;  /* 0x0000000900057c02 */ /* 0x004fe20008000f00 */
[----:B------:R-:W-:Y:S01]  /*6900*/  IMAD.U32 R4, RZ, RZ, UR8 ;  /* 0x00000008ff047e24 */ /* 0x000fe2000f8e00ff */
[----:B---3--:R-:W-:Y:S01]  /*6910*/  MOV R7, UR7 ;  /* 0x0000000700077c02 */ /* 0x008fe20008000f00 */
[----:B------:R-:W-:Y:S01]  /*6920*/  IMAD.U32 R6, RZ, RZ, UR6 ;  /* 0x00000006ff067e24 */ /* 0x000fe2000f8e00ff */
[----:B-----5:R-:W-:Y:S01]  /*6930*/  MOV R11, UR5 ;  /* 0x00000005000b7c02 */ /* 0x020fe20008000f00 */
[----:B------:R-:W-:Y:S02]  /*6940*/  IMAD.U32 R10, RZ, RZ, UR4 ;  /* 0x00000004ff0a7e24 */ /* 0x000fe4000f8e00ff */
[----:B------:R-:W-:Y:S07]  /*6950*/  LEPC R20, `(.L_x_105) ;  /* 0x000000001014794e */ /* 0x000fee0000000000 */
[----:B-1--4-:R-:W-:Y:S05]  /*6960*/  CALL.ABS.NOINC R2 ;  /* 0x0000000002007343 */ /* 0x012fea0003c00000 */
.L_x_105:
[----:B------:R-:W-:Y:S01]  /*6970*/  ISETP.NE.AND P0, PT, R110, RZ, PT ;  /* 0x000000ff6e00720c */ /* 0x000fe20003f05270 */
[----:B------:R-:W-:Y:S05]  /*6980*/  WARPSYNC.ALL ;  /* 0x0000000000007948 */ /* 0x000fea0003800000 */
[----:B------:R-:W-:Y:S01]  /*6990*/  R2UR UR4, R48 ;  /* 0x00000000300472ca */ /* 0x000fe200000e0000 */
[----:B------:R-:W-:Y:S01]  /*69a0*/  BSSY.RECONVERGENT B0, `(.L_x_106) ;  /* 0x000009c000007945 */ /* 0x000fe20003800200 */
[-C--:B------:R-:W-:Y:S02]  /*69b0*/  F2FP.F16.E4M3.UNPACK_B R51, R80.reuse ;  /* 0x00000050ff33723e */ /* 0x080fe400020006ff */
[----:B------:R-:W-:Y:S02]  /*69c0*/  F2FP.F16.E4M3.UNPACK_B R80, R80.H1 ;  /* 0x00000050ff50723e */ /* 0x000fe400030006ff */
[-C--:B------:R-:W-:Y:S01]  /*69d0*/  F2FP.F16.E4M3.UNPACK_B R55, R81.reuse ;  /* 0x00000051ff37723e */ /* 0x080fe200020006ff */
[--C-:B------:R-:W-:Y:S01]  /*69e0*/  HADD2.F32 R50, -RZ, R51.reuse.H0_H0 ;  /* 0x20000033ff327230 */ /* 0x100fe20000004100 */
[----:B------:R-:W-:Y:S01]  /*69f0*/  F2FP.F16.E4M3.UNPACK_B R81, R81.H1 ;  /* 0x00000051ff51723e */ /* 0x000fe200030006ff */
[----:B------:R-:W-:Y:S01]  /*6a00*/  HADD2.F32 R52, -RZ, R51.H1_H1 ;  /* 0x30000033ff347230 */ /* 0x000fe20000004100 */
[-C--:B------:R-:W-:Y:S01]  /*6a10*/  F2FP.F16.E4M3.UNPACK_B R59, R82.reuse ;  /* 0x00000052ff3b723e */ /* 0x080fe200020006ff */
[--C-:B------:R-:W-:Y:S01]  /*6a20*/  HADD2.F32 R51, -RZ, R80.reuse.H0_H0 ;  /* 0x20000050ff337230 */ /* 0x100fe20000004100 */
[----:B------:R-:W-:Y:S01]  /*6a30*/  F2FP.F16.E4M3.UNPACK_B R82, R82.H1 ;  /* 0x00000052ff52723e */ /* 0x000fe200030006ff */
[----:B------:R-:W-:Y:S01]  /*6a40*/  LDTM.16dp32bit_t0_t15.x32 R4, tmem[UR4+0x40] ;  /* 0x00004004000479ee */ /* 0x000fe20008a80000 */
[----:B------:R-:W2:Y:S01]  /*6a50*/  LDTM.16dp32bit_t16_t31.x32 R4, tmem[UR4+0x60] ;  /* 0x00006004000479ee */ /* 0x000ea20008aa0000 */
[----:B------:R-:W-:Y:S01]  /*6a60*/  NOP ;  /* 0x0000000000007918 */ /* 0x000fe20000000000 */
[--C-:B------:R-:W-:Y:S01]  /*6a70*/  HADD2.F32 R53, -RZ, R55.reuse.H0_H0 ;  /* 0x20000037ff357230 */ /* 0x100fe20000004100 */
[----:B------:R-:W-:Y:S01]  /*6a80*/  R2UR UR5, R113 ;  /* 0x00000000710572ca */ /* 0x000fe200000e0000 */
[----:B------:R-:W-:Y:S01]  /*6a90*/  HADD2.F32 R56, -RZ, R55.H1_H1 ;  /* 0x30000037ff387230 */ /* 0x000fe20000004100 */
[----:B------:R-:W-:Y:S01]  /*6aa0*/  F2FP.F16.E4M3.UNPACK_B R63, R83 ;  /* 0x00000053ff3f723e */ /* 0x000fe200020006ff */
[--C-:B------:R-:W-:Y:S01]  /*6ab0*/  HADD2.F32 R57, -RZ, R59.reuse.H0_H0 ;  /* 0x2000003bff397230 */ /* 0x100fe20000004100 */
[----:B----4-:R-:W-:Y:S01]  /*6ac0*/  F2FP.F16.E4M3.UNPACK_B R67, R84 ;  /* 0x00000054ff43723e */ /* 0x010fe200020006ff */
[----:B------:R-:W-:Y:S01]  /*6ad0*/  HADD2.F32 R60, -RZ, R59.H1_H1 ;  /* 0x3000003bff3c7230 */ /* 0x000fe20000004100 */
[----:B------:R-:W-:Y:S01]  /*6ae0*/  F2FP.F16.E4M3.UNPACK_B R71, R85 ;  /* 0x00000055ff47723e */ /* 0x000fe200020006ff */
[--C-:B------:R-:W-:Y:S01]  /*6af0*/  HADD2.F32 R61, -RZ, R63.reuse.H0_H0 ;  /* 0x2000003fff3d7230 */ /* 0x100fe20000004100 */
[----:B------:R-:W-:Y:S01]  /*6b00*/  F2FP.F16.E4M3.UNPACK_B R75, R86 ;  /* 0x00000056ff4b723e */ /* 0x000fe200020006ff */
[----:B------:R-:W-:Y:S01]  /*6b10*/  HADD2.F32 R64, -RZ, R63.H1_H1 ;  /* 0x3000003fff407230 */ /* 0x000fe20000004100 */
[----:B------:R-:W-:Y:S01]  /*6b20*/  F2FP.F16.E4M3.UNPACK_B R77, R87 ;  /* 0x00000057ff4d723e */ /* 0x000fe200020006ff */
[--C-:B------:R-:W-:Y:S01]  /*6b30*/  HADD2.F32 R65, -RZ, R67.reuse.H0_H0 ;  /* 0x20000043ff417230 */ /* 0x100fe20000004100 */
[----:B------:R-:W-:Y:S01]  /*6b40*/  F2FP.F16.E4M3.UNPACK_B R83, R83.H1 ;  /* 0x00000053ff53723e */ /* 0x000fe200030006ff */
[----:B------:R-:W-:Y:S01]  /*6b50*/  UIADD3 UR5, UPT, UPT, UR5, 0xf0, URZ ;  /* 0x000000f005057890 */ /* 0x000fe2000fffe0ff */
[----:B------:R-:W-:Y:S01]  /*6b60*/  HADD2.F32 R67, -RZ, R67.H1_H1 ;  /* 0x30000043ff437230 */ /* 0x000fe20000004100 */
[----:B------:R-:W-:Y:S01]  /*6b70*/  F2FP.F16.E4M3.UNPACK_B R84, R84.H1 ;  /* 0x00000054ff54723e */ /* 0x000fe200030006ff */
[--C-:B------:R-:W-:Y:S01]  /*6b80*/  HADD2.F32 R69, -RZ, R71.reuse.H0_H0 ;  /* 0x20000047ff457230 */ /* 0x100fe20000004100 */
[----:B------:R-:W-:Y:S01]  /*6b90*/  UPRMT UR5, UR37, 0x654, UR5 ;  /* 0x0000065425057896 */ /* 0x000fe20008000005 */
[----:B------:R-:W-:Y:S01]  /*6ba0*/  HADD2.F32 R72, -RZ, R71.H1_H1 ;  /* 0x30000047ff487230 */ /* 0x000fe20000004100 */
[----:B------:R-:W-:Y:S01]  /*6bb0*/  F2FP.F16.E4M3.UNPACK_B R85, R85.H1 ;  /* 0x00000055ff55723e */ /* 0x000fe200030006ff */
[--C-:B------:R-:W-:Y:S02]  /*6bc0*/  HADD2.F32 R73, -RZ, R75.reuse.H0_H0 ;  /* 0x2000004bff497230 */ /* 0x100fe40000004100 */
[C---:B--2---:R-:W-:Y:S01]  /*6bd0*/  FMUL R4, R47.reuse, R4 ;  /* 0x000000042f047220 */ /* 0x044fe20000400000 */
[C---:B------:R-:W-:Y:S01]  /*6be0*/  FMUL R5, R47.reuse, R5 ;  /* 0x000000052f057220 */ /* 0x040fe20000400000 */
[C---:B------:R-:W-:Y:S01]  /*6bf0*/  FMUL R8, R47.reuse, R8 ;  /* 0x000000082f087220 */ /* 0x040fe20000400000 */
[----:B------:R-:W-:Y:S01]  /*6c00*/  FMUL R9, R47, R9 ;  /* 0x000000092f097220 */ /* 0x000fe20000400000 */
[C---:B------:R-:W-:Y:S01]  /*6c10*/  FFMA R4, R49.reuse, R50, R4 ;  /* 0x0000003231047223 */ /* 0x040fe20000000004 */
[----:B------:R-:W-:Y:S01]  /*6c20*/  SYNCS.ARRIVE.TRANS64.RED.A1T0 RZ, [UR5], RZ ;  /* 0x000000ffffff79a7 */ /* 0x000fe20008100405 */
        /* <DEDUP_REMOVED lines=18> */
[--C-:B------:R-:W-:Y:S02]  /*6d50*/  HADD2.F32 R55, -RZ, R81.reuse.H0_H0 ;  /* 0x20000051ff377230 */ /* 0x100fe40000004100 */
[----:B------:R-:W-:Y:S01]  /*6d60*/  FMUL R10, R47, R10 ;  /* 0x0000000a2f0a7220 */ /* 0x000fe20000400000 */
[C---:B------:R-:W-:Y:S01]  /*6d70*/  FFMA R6, R49.reuse, R51, R6 ;  /* 0x0000003331067223 */ /* 0x040fe20000000006 */
[----:B------:R-:W-:Y:S02]  /*6d80*/  HADD2.F32 R58, -RZ, R81.H1_H1 ;  /* 0x30000051ff3a7230 */ /* 0x000fe40000004100 */
[C---:B------:R-:W-:Y:S01]  /*6d90*/  FFMA R7, R49.reuse, R54, R7 ;  /* 0x0000003631077223 */ /* 0x040fe20000000007 */
[C---:B------:R-:W-:Y:S01]  /*6da0*/  FFMA R8, R49.reuse, R53, R8 ;  /* 0x0000003531087223 */ /* 0x040fe20000000008 */
[C---:B------:R-:W-:Y:S01]  /*6db0*/  FFMA R9, R49.reuse, R56, R9 ;  /* 0x0000003831097223 */ /* 0x040fe20000000009 */
[----:B------:R-:W-:Y:S01]  /*6dc0*/  FFMA R10, R49, R55, R10 ;  /* 0x00000037310a7223 */ /* 0x000fe2000000000a */
[----:B------:R-:W-:Y:S01]  /*6dd0*/  HADD2.F32 R51, -RZ, R77.H0_H0 ;  /* 0x2000004dff337230 */ /* 0x000fe20000004100 */
[----:B-1----:R-:W-:Y:S01]  /*6de0*/  F2FP.SATFINITE.E4M3.F32.PACK_AB_MERGE_C R116, R7, R6, RZ ;  /* 0x000000060774723e */ /* 0x002fe200048070ff */
[C---:B------:R-:W-:Y:S01]  /*6df0*/  FMUL R11, R47.reuse, R11 ;  /* 0x0000000b2f0b7220 */ /* 0x040fe20000400000 */
[--C-:B------:R-:W-:Y:S02]  /*6e00*/  HADD2.F32 R59, -RZ, R82.reuse.H0_H0 ;  /* 0x20000052ff3b7230 */ /* 0x100fe40000004100 */
[----:B------:R-:W-:Y:S01]  /*6e10*/  FMUL R14, R47, R14 ;  /* 0x0000000e2f0e7220 */ /* 0x000fe20000400000 */
[----:B------:R-:W-:Y:S01]  /*6e20*/  HADD2.F32 R62, -RZ, R82.H1_H1 ;  /* 0x30000052ff3e7230 */ /* 0x000fe20000004100 */
[----:B------:R-:W-:Y:S01]  /*6e30*/  F2FP.SATFINITE.E4M3.F32.PACK_AB_MERGE_C R116, R5, R4, R116 ;  /* 0x000000040574723e */ /* 0x000fe20004807074 */
[C---:B------:R-:W-:Y:S01]  /*6e40*/  FFMA R11, R49.reuse, R58, R11 ;  /* 0x0000003a310b7223 */ /* 0x040fe2000000000b */
[C---:B------:R-:W-:Y:S01]  /*6e50*/  FFMA R12, R49.reuse, R57, R12 ;  /* 0x00000039310c7223 */ /* 0x040fe2000000000c */
[C---:B------:R-:W-:Y:S01]  /*6e60*/  FFMA R13, R49.reuse, R60, R13 ;  /* 0x0000003c310d7223 */ /* 0x040fe2000000000d */
[----:B------:R-:W-:Y:S01]  /*6e70*/  F2FP.F16.E4M3.UNPACK_B R86, R86.H1 ;  /* 0x00000056ff56723e */ /* 0x000fe200030006ff */
[----:B------:R-:W-:Y:S01]  /*6e80*/  FFMA R14, R49, R59, R14 ;  /* 0x0000003b310e7223 */ /* 0x000fe2000000000e */
[----:B------:R-:W-:Y:S01]  /*6e90*/  F2FP.SATFINITE.E4M3.F32.PACK_AB_MERGE_C R117, R11, R10, RZ ;  /* 0x0000000a0b75723e */ /* 0x000fe200048070ff */
[C---:B------:R-:W-:Y:S01]  /*6ea0*/  FMUL R15, R47.reuse, R15 ;  /* 0x0000000f2f0f7220 */ /* 0x040fe20000400000 */
[--C-:B------:R-:W-:Y:S02]  /*6eb0*/  HADD2.F32 R63, -RZ, R83.reuse.H0_H0 ;  /* 0x20000053ff3f7230 */ /* 0x100fe40000004100 */
[----:B------:R-:W-:Y:S01]  /*6ec0*/  FMUL R18, R47, R18 ;  /* 0x000000122f127220 */ /* 0x000fe20000400000 */
[----:B------:R-:W-:Y:S01]  /*6ed0*/  HADD2.F32 R66, -RZ, R83.H1_H1 ;  /* 0x30000053ff427230 */ /* 0x000fe20000004100 */
[----:B------:R-:W-:Y:S01]  /*6ee0*/  F2FP.SATFINITE.E4M3.F32.PACK_AB_MERGE_C R117, R9, R8, R117 ;  /* 0x000000080975723e */ /* 0x000fe20004807075 */
[C---:B------:R-:W-:Y:S01]  /*6ef0*/  FFMA R15, R49.reuse, R62, R15 ;  /* 0x0000003e310f7223 */ /* 0x040fe2000000000f */
[C---:B------:R-:W-:Y:S01]  /*6f00*/  FFMA R16, R49.reuse, R61, R16 ;  /* 0x0000003d31107223 */ /* 0x040fe20000000010 */
[----:B------:R-:W-:Y:S01]  /*6f10*/  FFMA R17, R49, R64, R17 ;  /* 0x0000004031117223 */ /* 0x000fe20000000011 */
[----:B------:R-:W-:Y:S01]  /*6f20*/  FMUL R19, R47, R19 ;  /* 0x000000132f137220 */ /* 0x000fe20000400000 */
        /* <DEDUP_REMOVED lines=15> */
[----:B------:R-:W-:Y:S01]  /*7020*/  F2FP.F16.E4M3.UNPACK_B R87, R87.H1 ;  /* 0x00000057ff57723e */ /* 0x000fe200030006ff */
        /* <DEDUP_REMOVED lines=32> */
[----:B------:R-:W-:Y:S03]  /*7230*/  IADD3 R79, PT, PT, R44, 0x1, RZ ;  /* 0x000000012c4f7810 */ /* 0x000fe60007ffe0ff */
        /* <DEDUP_REMOVED lines=9> */
[----:B------:R-:W-:Y:S02]  /*72d0*/  UIADD3 UR8, UP0, UPT, UR52, 0x680, URZ ;  /* 0x0000068034087890 */ /* 0x000fe4000ff1e0ff */
[----:B------:R-:W-:Y:S02]  /*72e0*/  UIADD3 UR5, UPT, UPT, UR41, 0x40, URZ ;  /* 0x0000004029057890 */ /* 0x000fe4000fffe0ff */
[----:B------:R-:W-:Y:S02]  /*72f0*/  UIADD3 UR4, UPT, UPT, UR49, 0x3200, URZ ;  /* 0x0000320031047890 */ /* 0x000fe4000fffe0ff */
[----:B------:R-:W-:Y:S01]  /*7300*/  UIADD3.X UR9, UPT, UPT, URZ, UR53, URZ, UP0, !UPT ;  /* 0x00000035ff097290 */ /* 0x000fe200087fe4ff */
[----:B------:R-:W-:Y:S01]  /*7310*/  UMOV UR6, UR42 ;  /* 0x0000002a00067c82 */ /* 0x000fe20008000000 */
[----:B------:R-:W-:Y:S07]  /*7320*/  UMOV UR7, UR36 ;  /* 0x0000002400077c82 */ /* 0x000fee0008000000 */
[----:B------:R2:W-:Y:S01]  /*7330*/  UTMASTG.3D [UR4], [UR8] ;  /* 0x00000004080073b5 */ /* 0x0005e20008010000 */
[----:B------:R0:W-:Y:S01]  /*7340*/  UTMACMDFLUSH ;  /* 0x00000000000079b7 */ /* 0x0001e20000000000 */
[----:B--2---:R-:W-:Y:S04]  /*7350*/  DEPBAR.LE SB0, 0x1 ;  /* 0x000080400000791a */ /* 0x004fe80000000000 */
.L_x_107:
[----:B------:R-:W-:Y:S05]  /*7360*/  BSYNC.RECONVERGENT B0 ;  /* 0x0000000000007941 */ /* 0x000fea0003800200 */
.L_x_106:
[----:B------:R-:W-:Y:S01]  /*7370*/  BAR.SYNC.DEFER_BLOCKING 0x1, 0x80 ;  /* 0x0042000000007b1d */ /* 0x000fe20000010000 */
[----:B------:R-:W-:Y:S01]  /*7380*/  ISETP.NE.AND P2, PT, R111, RZ, PT ;  /* 0x000000ff6f00720c */ /* 0x000fe20003f45270 */
[----:B------:R-:W-:Y:S01]  /*7390*/  IMAD.IADD R20, R43, 0x1, R94 ;  /* 0x000000012b147824 */ /* 0x000fe200078e025e */
[----:B------:R-:W-:Y:S01]  /*73a0*/  ISETP.NE.AND P0, PT, R112, 0x2, PT ;  /* 0x000000027000780c */ /* 0x000fe20003f05270 */
[----:B------:R-:W-:Y:S01]  /*73b0*/  IMAD.IADD R21, R45, 0x1, R96 ;  /* 0x000000012d157824 */ /* 0x000fe200078e0260 */
[----:B------:R-:W-:Y:S02]  /*73c0*/  ISETP.NE.AND P1, PT, R79, 0x4, PT ;  /* 0x000000044f00780c */ /* 0x000fe40003f25270 */
[----:B------:R-:W-:Y:S02]  /*73d0*/  SEL R3, RZ, 0x1, P0 ;  /* 0x00000001ff037807 */ /* 0x000fe40000000000 */
[----:B------:R-:W-:Y:S02]  /*73e0*/  SEL R0, RZ, 0x1, P1 ;  /* 0x00000001ff007807 */ /* 0x000fe40000800000 */
[----:B------:R-:W-:Y:S02]  /*73f0*/  LOP3.LUT R106, R106, R3, RZ, 0x3c, !PT ;  /* 0x000000036a6a7212 */ /* 0x000fe400078e3cff */
[----:B------:R-:W-:Y:S02]  /*7400*/  LOP3.LUT R107, R107, R0, RZ, 0x3c, !PT ;  /* 0x000000006b6b7212 */ /* 0x000fe400078e3cff */
[----:B------:R-:W-:Y:S02]  /*7410*/  @P2 R2UR UR36, R103 ;  /* 0x00000000672422ca */ /* 0x000fe400000e0000 */
[----:B------:R-:W-:Y:S02]  /*7420*/  SEL R112, R112, RZ, P0 ;  /* 0x000000ff70707207 */ /* 0x000fe40000000000 */
[----:B------:R-:W-:Y:S01]  /*7430*/  SEL R44, R79, RZ, P1 ;  /* 0x000000ff4f2c7207 */ /* 0x000fe20000800000 */
[----:B------:R-:W-:Y:S10]  /*7440*/  @P2 BRA `(.L_x_108) ;  /* 0xffffffd400f82947 */ /* 0x000ff4000383ffff */
[----:B------:R-:W-:Y:S05]  /*7450*/  EXIT ;  /* 0x000000000000794d */ /* 0x000fea0003800000 */
.L_x_19:
[----:B--2---:R2:W1:Y:S02]  /*7460*/  SYNCS.PHASECHK.TRANS64.TRYWAIT P0, [R3+URZ+0x120], R2 ;  /* 0x00012002030075a7 */ /* 0x00446400080011ff */
[----:B-1----:R-:W-:Y:S05]  /*7470*/  @!P0 NANOSLEEP.SYNCS 0x989680 ;  /* 0x009896800000895d */ /* 0x002fea0003900000 */
[----:B------:R-:W1:Y:S02]  /*7480*/  @!P0 SYNCS.PHASECHK.TRANS64 P0, [R3+URZ+0x120], R2 ;  /* 0x00012002030085a7 */ /* 0x000e6400080010ff */
[----:B-1----:R-:W-:Y:S05]  /*7490*/  @!P0 BRA `(.L_x_19) ;  /* 0xfffffffc00f08947 */ /* 0x002fea000383ffff */
[----:B------:R-:W-:Y:S05]  /*74a0*/  BRA `(.L_x_109) ;  /* 0xffffffa000607947 */ /* 0x000fea000383ffff */
.L_x_22:
[----:B-1----:R-:W-:-:S07]  /*74b0*/  MOV R2, UR33 ;  /* 0x0000002100027c02 */ /* 0x002fce0008000f00 */
.L_x_110:
[----:B-1----:R1:W2:Y:S02]  /*74c0*/  SYNCS.PHASECHK.TRANS64.TRYWAIT P0, [R2+URZ+0x40], R5 ;  /* 0x00004005020075a7 */ /* 0x0022a400080011ff */
[----:B--2---:R-:W-:Y:S05]  /*74d0*/  @!P0 NANOSLEEP.SYNCS 0x989680 ;  /* 0x009896800000895d */ /* 0x004fea0003900000 */
[----:B------:R-:W2:Y:S02]  /*74e0*/  @!P0 SYNCS.PHASECHK.TRANS64 P0, [R2+URZ+0x40], R5 ;  /* 0x00004005020085a7 */ /* 0x000ea400080010ff */
[----:B--2---:R-:W-:Y:S05]  /*74f0*/  @!P0 BRA `(.L_x_110) ;  /* 0xfffffffc00f08947 */ /* 0x004fea000383ffff */
[----:B------:R-:W-:Y:S05]  /*7500*/  BRA `(.L_x_21) ;  /* 0xffffffa000b07947 */ /* 0x000fea000383ffff */
.L_x_28:
[----:B-1----:R-:W-:-:S07]  /*7510*/  MOV R2, UR17 ;  /* 0x0000001100027c02 */ /* 0x002fce0008000f00 */
.L_x_111:
[----:B-1----:R1:W2:Y:S02]  /*7520*/  SYNCS.PHASECHK.TRANS64.TRYWAIT P0, [R2+URZ+0x40], R5 ;  /* 0x00004005020075a7 */ /* 0x0022a400080011ff */
[----:B--2---:R-:W-:Y:S05]  /*7530*/  @!P0 NANOSLEEP.SYNCS 0x989680 ;  /* 0x009896800000895d */ /* 0x004fea0003900000 */
[----:B------:R-:W2:Y:S02]  /*7540*/  @!P0 SYNCS.PHASECHK.TRANS64 P0, [R2+URZ+0x40], R5 ;  /* 0x00004005020085a7 */ /* 0x000ea400080010ff */
[----:B--2---:R-:W-:Y:S05]  /*7550*/  @!P0 BRA `(.L_x_111) ;  /* 0xfffffffc00f08947 */ /* 0x004fea000383ffff */
[----:B------:R-:W-:Y:S05]  /*7560*/  BRA `(.L_x_27) ;  /* 0xffffffa400587947 */ /* 0x000fea000383ffff */
.L_x_32:
[----:B-1----:R1:W2:Y:S02]  /*7570*/  SYNCS.PHASECHK.TRANS64.TRYWAIT P0, [R2+URZ+0xb0], R3 ;  /* 0x0000b003020075a7 */ /* 0x0022a400080011ff */
[----:B--2---:R-:W-:Y:S05]  /*7580*/  @!P0 NANOSLEEP.SYNCS 0x989680 ;  /* 0x009896800000895d */ /* 0x004fea0003900000 */
[----:B------:R-:W2:Y:S02]  /*7590*/  @!P0 SYNCS.PHASECHK.TRANS64 P0, [R2+URZ+0xb0], R3 ;  /* 0x0000b003020085a7 */ /* 0x000ea400080010ff */
[----:B--2---:R-:W-:Y:S05]  /*75a0*/  @!P0 BRA `(.L_x_32) ;  /* 0xfffffffc00f08947 */ /* 0x004fea000383ffff */
[----:B------:R-:W-:Y:S05]  /*75b0*/  BRA `(.L_x_112) ;  /* 0xffffffa400e87947 */ /* 0x000fea000383ffff */
.L_x_36:
[----:B----4-:R-:W-:-:S07]  /*75c0*/  MOV R0, UR5 ;  /* 0x0000000500007c02 */ /* 0x010fce0008000f00 */
.L_x_113:
[----:B-1----:R1:W2:Y:S02]  /*75d0*/  SYNCS.PHASECHK.TRANS64.TRYWAIT P0, [R0+URZ], R3 ;  /* 0x00000003000075a7 */ /* 0x0022a400080011ff */
[----:B--2---:R-:W-:Y:S05]  /*75e0*/  @!P0 NANOSLEEP.SYNCS 0x989680 ;  /* 0x009896800000895d */ /* 0x004fea0003900000 */
[----:B------:R-:W2:Y:S02]  /*75f0*/  @!P0 SYNCS.PHASECHK.TRANS64 P0, [R0+URZ], R3 ;  /* 0x00000003000085a7 */ /* 0x000ea400080010ff */
[----:B--2---:R-:W-:Y:S05]  /*7600*/  @!P0 BRA `(.L_x_113) ;  /* 0xfffffffc00f08947 */ /* 0x004fea000383ffff */
[----:B------:R-:W-:Y:S05]  /*7610*/  BRA `(.L_x_114) ;  /* 0xffffffac00587947 */ /* 0x000fea000383ffff */
.L_x_37:
[----:B----4-:R-:W-:-:S07]  /*7620*/  MOV R0, UR5 ;  /* 0x0000000500007c02 */ /* 0x010fce0008000f00 */
.L_x_115:
[----:B-1----:R1:W2:Y:S02]  /*7630*/  SYNCS.PHASECHK.TRANS64.TRYWAIT P0, [R0+URZ], R3 ;  /* 0x00000003000075a7 */ /* 0x0022a400080011ff */
[----:B--2---:R-:W-:Y:S05]  /*7640*/  @!P0 NANOSLEEP.SYNCS 0x989680 ;  /* 0x009896800000895d */ /* 0x004fea0003900000 */
[----:B------:R-:W2:Y:S02]  /*7650*/  @!P0 SYNCS.PHASECHK.TRANS64 P0, [R0+URZ], R3 ;  /* 0x00000003000085a7 */ /* 0x000ea400080010ff */
[----:B--2---:R-:W-:Y:S05]  /*7660*/  @!P0 BRA `(.L_x_115) ;  /* 0xfffffffc00f08947 */ /* 0x004fea000383ffff */
[----:B------:R-:W-:Y:S05]  /*7670*/  BRA `(.L_x_116) ;  /* 0xffffffac00647947 */ /* 0x000fea000383ffff */
.L_x_38:
[----:B----4-:R-:W-:-:S07]  /*7680*/  MOV R0, UR5 ;  /* 0x0000000500007c02 */ /* 0x010fce0008000f00 */
.L_x_117:
[----:B-1----:R1:W2:Y:S02]  /*7690*/  SYNCS.PHASECHK.TRANS64.TRYWAIT P0, [R0+URZ], R3 ;  /* 0x00000003000075a7 */ /* 0x0022a400080011ff */
[----:B--2---:R-:W-:Y:S05]  /*76a0*/  @!P0 NANOSLEEP.SYNCS 0x989680 ;  /* 0x009896800000895d */ /* 0x004fea0003900000 */
[----:B------:R-:W2:Y:S02]  /*76b0*/  @!P0 SYNCS.PHASECHK.TRANS64 P0, [R0+URZ], R3 ;  /* 0x00000003000085a7 */ /* 0x000ea400080010ff */
[----:B--2---:R-:W-:Y:S05]  /*76c0*/  @!P0 BRA `(.L_x_117) ;  /* 0xfffffffc00f08947 */ /* 0x004fea000383ffff */
[----:B------:R-:W-:Y:S05]  /*76d0*/  BRA `(.L_x_118) ;  /* 0xffffffac00707947 */ /* 0x000fea000383ffff */
.L_x_39:
[----:B----4-:R-:W-:-:S07]  /*76e0*/  MOV R0, UR5 ;  /* 0x0000000500007c02 */ /* 0x010fce0008000f00 */
.L_x_119:
[----:B-1----:R1:W2:Y:S02]  /*76f0*/  SYNCS.PHASECHK.TRANS64.TRYWAIT P0, [R0+URZ], R3 ;  /* 0x00000003000075a7 */ /* 0x0022a400080011ff */
[----:B--2---:R-:W-:Y:S05]  /*7700*/  @!P0 NANOSLEEP.SYNCS 0x989680 ;  /* 0x009896800000895d */ /* 0x004fea0003900000 */
[----:B------:R-:W2:Y:S02]  /*7710*/  @!P0 SYNCS.PHASECHK.TRANS64 P0, [R0+URZ], R3 ;  /* 0x00000003000085a7 */ /* 0x000ea400080010ff */
[----:B--2---:R-:W-:Y:S05]  /*7720*/  @!P0 BRA `(.L_x_119) ;  /* 0xfffffffc00f08947 */ /* 0x004fea000383ffff */
[----:B------:R-:W-:Y:S05]  /*7730*/  BRA `(.L_x_120) ;  /* 0xffffffac007c7947 */ /* 0x000fea000383ffff */
.L_x_40:
[----:B----4-:R-:W-:-:S07]  /*7740*/  MOV R0, UR5 ;  /* 0x0000000500007c02 */ /* 0x010fce0008000f00 */
.L_x_121:
[----:B-1----:R1:W2:Y:S02]  /*7750*/  SYNCS.PHASECHK.TRANS64.TRYWAIT P0, [R0+URZ], R3 ;  /* 0x00000003000075a7 */ /* 0x0022a400080011ff */
[----:B--2---:R-:W-:Y:S05]  /*7760*/  @!P0 NANOSLEEP.SYNCS 0x989680 ;  /* 0x009896800000895d */ /* 0x004fea0003900000 */
[----:B------:R-:W2:Y:S02]  /*7770*/  @!P0 SYNCS.PHASECHK.TRANS64 P0, [R0+URZ], R3 ;  /* 0x00000003000085a7 */ /* 0x000ea400080010ff */
[----:B--2---:R-:W-:Y:S05]  /*7780*/  @!P0 BRA `(.L_x_121) ;  /* 0xfffffffc00f08947 */ /* 0x004fea000383ffff */
[----:B------:R-:W-:Y:S05]  /*7790*/  BRA `(.L_x_122) ;  /* 0xffffffac00887947 */ /* 0x000fea000383ffff */
.L_x_41:
[----:B----4-:R-:W-:-:S07]  /*77a0*/  MOV R0, UR5 ;  /* 0x0000000500007c02 */ /* 0x010fce0008000f00 */
.L_x_123:
[----:B-1----:R1:W2:Y:S02]  /*77b0*/  SYNCS.PHASECHK.TRANS64.TRYWAIT P0, [R0+URZ], R3 ;  /* 0x00000003000075a7 */ /* 0x0022a400080011ff */
[----:B--2---:R-:W-:Y:S05]  /*77c0*/  @!P0 NANOSLEEP.SYNCS 0x989680 ;  /* 0x009896800000895d */ /* 0x004fea0003900000 */
[----:B------:R-:W2:Y:S02]  /*77d0*/  @!P0 SYNCS.PHASECHK.TRANS64 P0, [R0+URZ], R3 ;  /* 0x00000003000085a7 */ /* 0x000ea400080010ff */
[----:B--2---:R-:W-:Y:S05]  /*77e0*/  @!P0 BRA `(.L_x_123) ;  /* 0xfffffffc00f08947 */ /* 0x004fea000383ffff */
[----:B------:R-:W-:Y:S05]  /*77f0*/  BRA `(.L_x_124) ;  /* 0xffffffac00947947 */ /* 0x000fea000383ffff */
.L_x_42:
[----:B----4-:R-:W-:-:S07]  /*7800*/  MOV R0, UR5 ;  /* 0x0000000500007c02 */ /* 0x010fce0008000f00 */
.L_x_125:
[----:B-1----:R1:W2:Y:S02]  /*7810*/  SYNCS.PHASECHK.TRANS64.TRYWAIT P0, [R0+URZ], R3 ;  /* 0x00000003000075a7 */ /* 0x0022a400080011ff */
[----:B--2---:R-:W-:Y:S05]  /*7820*/  @!P0 NANOSLEEP.SYNCS 0x989680 ;  /* 0x009896800000895d */ /* 0x004fea0003900000 */
[----:B------:R-:W2:Y:S02]  /*7830*/  @!P0 SYNCS.PHASECHK.TRANS64 P0, [R0+URZ], R3 ;  /* 0x00000003000085a7 */ /* 0x000ea400080010ff */
[----:B--2---:R-:W-:Y:S05]  /*7840*/  @!P0 BRA `(.L_x_125) ;  /* 0xfffffffc00f08947 */ /* 0x004fea000383ffff */
[----:B------:R-:W-:Y:S05]  /*7850*/  BRA `(.L_x_126) ;  /* 0xffffffac00a07947 */ /* 0x000fea000383ffff */
.L_x_45:
[----:B-1----:R1:W2:Y:S02]  /*7860*/  SYNCS.PHASECHK.TRANS64.TRYWAIT P0, [R0+URZ+0x110], R5 ;  /* 0x00011005000075a7 */ /* 0x0022a400080011ff */
[----:B--2---:R-:W-:Y:S05]  /*7870*/  @!P0 NANOSLEEP.SYNCS 0x989680 ;  /* 0x009896800000895d */ /* 0x004fea0003900000 */
[----:B------:R-:W2:Y:S02]  /*7880*/  @!P0 SYNCS.PHASECHK.TRANS64 P0, [R0+URZ+0x110], R5 ;  /* 0x00011005000085a7 */ /* 0x000ea400080010ff */
[----:B--2---:R-:W-:Y:S05]  /*7890*/  @!P0 BRA `(.L_x_45) ;  /* 0xfffffffc00f08947 */ /* 0x004fea000383ffff */
[----:B------:R-:W-:Y:S05]  /*78a0*/  BRA `(.L_x_127) ;  /* 0xffffffac00fc7947 */ /* 0x000fea000383ffff */
.L_x_46:
[----:B------:R-:W-:-:S07]  /*78b0*/  MOV R0, UR5 ;  /* 0x0000000500007c02 */ /* 0x000fce0008000f00 */
.L_x_128:
[----:B-1----:R1:W2:Y:S02]  /*78c0*/  SYNCS.PHASECHK.TRANS64.TRYWAIT P0, [R0+URZ+0xc0], R5 ;  /* 0x0000c005000075a7 */ /* 0x0022a400080011ff */
[----:B--2---:R-:W-:Y:S05]  /*78d0*/  @!P0 NANOSLEEP.SYNCS 0x989680 ;  /* 0x009896800000895d */ /* 0x004fea0003900000 */
[----:B------:R-:W2:Y:S02]  /*78e0*/  @!P0 SYNCS.PHASECHK.TRANS64 P0, [R0+URZ+0xc0], R5 ;  /* 0x0000c005000085a7 */ /* 0x000ea400080010ff */
[----:B--2---:R-:W-:Y:S05]  /*78f0*/  @!P0 BRA `(.L_x_128) ;  /* 0xfffffffc00f08947 */ /* 0x004fea000383ffff */
[----:B------:R-:W-:Y:S05]  /*7900*/  BRA `(.L_x_129) ;  /* 0xffffffb0000c7947 */ /* 0x000fea000383ffff */
.L_x_47:
[----:B-1----:R1:W2:Y:S02]  /*7910*/  SYNCS.PHASECHK.TRANS64.TRYWAIT P1, [R0+URZ+0xb0], R5 ;  /* 0x0000b005000075a7 */ /* 0x0022a400080211ff */
[----:B--2---:R-:W-:Y:S05]  /*7920*/  @!P1 NANOSLEEP.SYNCS 0x989680 ;  /* 0x009896800000995d */ /* 0x004fea0003900000 */
[----:B------:R-:W2:Y:S02]  /*7930*/  @!P1 SYNCS.PHASECHK.TRANS64 P1, [R0+URZ+0xb0], R5 ;  /* 0x0000b005000095a7 */ /* 0x000ea400080210ff */
[----:B--2---:R-:W-:Y:S05]  /*7940*/  @!P1 BRA `(.L_x_47) ;  /* 0xfffffffc00f09947 */ /* 0x004fea000383ffff */
[----:B------:R-:W-:Y:S05]  /*7950*/  BRA `(.L_x_130) ;  /* 0xffffffb0003c7947 */ /* 0x000fea000383ffff */
.L_x_50:
[----:B------:R-:W-:-:S07]  /*7960*/  MOV R0, UR5 ;  /* 0x0000000500007c02 */ /* 0x000fce0008000f00 */
.L_x_131:
[----:B-1----:R1:W2:Y:S02]  /*7970*/  SYNCS.PHASECHK.TRANS64.TRYWAIT P0, [R0+URZ+0xc0], R3 ;  /* 0x0000c003000075a7 */ /* 0x0022a400080011ff */
[----:B--2---:R-:W-:Y:S05]  /*7980*/  @!P0 NANOSLEEP.SYNCS 0x989680 ;  /* 0x009896800000895d */ /* 0x004fea0003900000 */
[----:B------:R-:W2:Y:S02]  /*7990*/  @!P0 SYNCS.PHASECHK.TRANS64 P0, [R0+URZ+0xc0], R3 ;  /* 0x0000c003000085a7 */ /* 0x000ea400080010ff */
[----:B--2---:R-:W-:Y:S05]  /*79a0*/  @!P0 BRA `(.L_x_131) ;  /* 0xfffffffc00f08947 */ /* 0x004fea000383ffff */
[----:B------:R-:W-:Y:S05]  /*79b0*/  BRA `(.L_x_49) ;  /* 0xffffffb000907947 */ /* 0x000fea000383ffff */
.L_x_57:
[----:B-1----:R1:W2:Y:S02]  /*79c0*/  SYNCS.PHASECHK.TRANS64.TRYWAIT P1, [R0+URZ+0xb0], R5 ;  /* 0x0000b005000075a7 */ /* 0x0022a400080211ff */
[----:B--2---:R-:W-:Y:S05]  /*79d0*/  @!P1 NANOSLEEP.SYNCS 0x989680 ;  /* 0x009896800000995d */ /* 0x004fea0003900000 */
[----:B------:R-:W2:Y:S02]  /*79e0*/  @!P1 SYNCS.PHASECHK.TRANS64 P1, [R0+URZ+0xb0], R5 ;  /* 0x0000b005000095a7 */ /* 0x000ea400080210ff */
[----:B--2---:R-:W-:Y:S05]  /*79f0*/  @!P1 BRA `(.L_x_57) ;  /* 0xfffffffc00f09947 */ /* 0x004fea000383ffff */
[----:B------:R-:W-:Y:S05]  /*7a00*/  BRA `(.L_x_132) ;  /* 0xffffffb800007947 */ /* 0x000fea000383ffff */
.L_x_58:
[----:B------:R-:W-:-:S07]  /*7a10*/  MOV R3, UR7 ;  /* 0x0000000700037c02 */ /* 0x000fce0008000f00 */
.L_x_133:
[----:B-1----:R1:W2:Y:S02]  /*7a20*/  SYNCS.PHASECHK.TRANS64.TRYWAIT P0, [R3+URZ+0xf0], R0 ;  /* 0x0000f000030075a7 */ /* 0x0022a400080011ff */
[----:B--2---:R-:W-:Y:S05]  /*7a30*/  @!P0 NANOSLEEP.SYNCS 0x989680 ;  /* 0x009896800000895d */ /* 0x004fea0003900000 */
[----:B------:R-:W2:Y:S02]  /*7a40*/  @!P0 SYNCS.PHASECHK.TRANS64 P0, [R3+URZ+0xf0], R0 ;  /* 0x0000f000030085a7 */ /* 0x000ea400080010ff */
[----:B--2---:R-:W-:Y:S05]  /*7a50*/  @!P0 BRA `(.L_x_133) ;  /* 0xfffffffc00f08947 */ /* 0x004fea000383ffff */
[----:B------:R-:W-:Y:S05]  /*7a60*/  BRA `(.L_x_134) ;  /* 0xffffffb800507947 */ /* 0x000fea000383ffff */
.L_x_61:
[----:B------:R-:W-:Y:S07]  /*7a70*/  MOV R0, UR6 ;  /* 0x0000000600007c02 */ /* 0x000fee0008000f00 */
.L_x_135:
[----:B-1----:R1:W2:Y:S02]  /*7a80*/  SYNCS.PHASECHK.TRANS64.TRYWAIT P0, [R0+URZ], R3 ;  /* 0x00000003000075a7 */ /* 0x0022a400080011ff */
[----:B--2---:R-:W-:Y:S05]  /*7a90*/  @!P0 NANOSLEEP.SYNCS 0x989680 ;  /* 0x009896800000895d */ /* 0x004fea0003900000 */
[----:B------:R-:W2:Y:S02]  /*7aa0*/  @!P0 SYNCS.PHASECHK.TRANS64 P0, [R0+URZ], R3 ;  /* 0x00000003000085a7 */ /* 0x000ea400080010ff */
[----:B--2---:R-:W-:Y:S05]  /*7ab0*/  @!P0 BRA `(.L_x_135) ;  /* 0xfffffffc00f08947 */ /* 0x004fea000383ffff */
[----:B------:R-:W-:Y:S05]  /*7ac0*/  BRA `(.L_x_60) ;  /* 0xffffffb8006c7947 */ /* 0x000fea000383ffff */
.L_x_64:
[----:B------:R-:W-:-:S07]  /*7ad0*/  MOV R0, UR6 ;  /* 0x0000000600007c02 */ /* 0x000fce0008000f00 */
.L_x_136:
[----:B--2---:R2:W4:Y:S02]  /*7ae0*/  SYNCS.PHASECHK.TRANS64.TRYWAIT P0, [R0+URZ], R3 ;  /* 0x00000003000075a7 */ /* 0x00452400080011ff */
[----:B----4-:R-:W-:Y:S05]  /*7af0*/  @!P0 NANOSLEEP.SYNCS 0x989680 ;  /* 0x009896800000895d */ /* 0x010fea0003900000 */
[----:B------:R-:W4:Y:S02]  /*7b00*/  @!P0 SYNCS.PHASECHK.TRANS64 P0, [R0+URZ], R3 ;  /* 0x00000003000085a7 */ /* 0x000f2400080010ff */
[----:B----4-:R-:W-:Y:S05]  /*7b10*/  @!P0 BRA `(.L_x_136) ;  /* 0xfffffffc00f08947 */ /* 0x010fea000383ffff */
[----:B------:R-:W-:Y:S05]  /*7b20*/  BRA `(.L_x_137) ;  /* 0xffffffbc00487947 */ /* 0x000fea000383ffff */
.L_x_65:
[----:B------:R-:W-:-:S07]  /*7b30*/  MOV R0, UR6 ;  /* 0x0000000600007c02 */ /* 0x000fce0008000f00 */
.L_x_138:
[----:B-1----:R1:W2:Y:S02]  /*7b40*/  SYNCS.PHASECHK.TRANS64.TRYWAIT P0, [R0+URZ], R3 ;  /* 0x00000003000075a7 */ /* 0x0022a400080011ff */
[----:B--2---:R-:W-:Y:S05]  /*7b50*/  @!P0 NANOSLEEP.SYNCS 0x989680 ;  /* 0x009896800000895d */ /* 0x004fea0003900000 */
[----:B------:R-:W2:Y:S02]  /*7b60*/  @!P0 SYNCS.PHASECHK.TRANS64 P0, [R0+URZ], R3 ;  /* 0x00000003000085a7 */ /* 0x000ea400080010ff */
[----:B--2---:R-:W-:Y:S05]  /*7b70*/  @!P0 BRA `(.L_x_138) ;  /* 0xfffffffc00f08947 */ /* 0x004fea000383ffff */
[----:B------:R-:W-:Y:S05]  /*7b80*/  BRA `(.L_x_139) ;  /* 0xffffffbc00547947 */ /* 0x000fea000383ffff */
.L_x_66:
[----:B------:R-:W-:-:S07]  /*7b90*/  MOV R0, UR6 ;  /* 0x0000000600007c02 */ /* 0x000fce0008000f00 */
.L_x_140:
[----:B-1----:R1:W2:Y:S02]  /*7ba0*/  SYNCS.PHASECHK.TRANS64.TRYWAIT P0, [R0+URZ], R3 ;  /* 0x00000003000075a7 */ /* 0x0022a400080011ff */
[----:B--2---:R-:W-:Y:S05]  /*7bb0*/  @!P0 NANOSLEEP.SYNCS 0x989680 ;  /* 0x009896800000895d */ /* 0x004fea0003900000 */
[----:B------:R-:W2:Y:S02]  /*7bc0*/  @!P0 SYNCS.PHASECHK.TRANS64 P0, [R0+URZ], R3 ;  /* 0x00000003000085a7 */ /* 0x000ea400080010ff */
[----:B--2---:R-:W-:Y:S05]  /*7bd0*/  @!P0 BRA `(.L_x_140) ;  /* 0xfffffffc00f08947 */ /* 0x004fea000383ffff */
[----:B------:R-:W-:Y:S05]  /*7be0*/  BRA `(.L_x_141) ;  /* 0xffffffbc00607947 */ /* 0x000fea000383ffff */
.L_x_67:
[----:B------:R-:W-:-:S07]  /*7bf0*/  MOV R0, UR7 ;  /* 0x0000000700007c02 */ /* 0x000fce0008000f00 */
.L_x_142:
[----:B-1----:R1:W2:Y:S02]  /*7c00*/  SYNCS.PHASECHK.TRANS64.TRYWAIT P0, [R0+URZ], R3 ;  /* 0x00000003000075a7 */ /* 0x0022a400080011ff */
[----:B--2---:R-:W-:Y:S05]  /*7c10*/  @!P0 NANOSLEEP.SYNCS 0x989680 ;  /* 0x009896800000895d */ /* 0x004fea0003900000 */
[----:B------:R-:W2:Y:S02]  /*7c20*/  @!P0 SYNCS.PHASECHK.TRANS64 P0, [R0+URZ], R3 ;  /* 0x00000003000085a7 */ /* 0x000ea400080010ff */
[----:B--2---:R-:W-:Y:S05]  /*7c30*/  @!P0 BRA `(.L_x_142) ;  /* 0xfffffffc00f08947 */ /* 0x004fea000383ffff */
[----:B------:R-:W-:Y:S05]  /*7c40*/  BRA `(.L_x_143) ;  /* 0xffffffbc006c7947 */ /* 0x000fea000383ffff */
.L_x_72:
[----:B--2---:R2:W3:Y:S02]  /*7c50*/  SYNCS.PHASECHK.TRANS64.TRYWAIT P0, [R0+URZ+0xb0], R3 ;  /* 0x0000b003000075a7 */ /* 0x0044e400080011ff */
[----:B---3--:R-:W-:Y:S05]  /*7c60*/  @!P0 NANOSLEEP.SYNCS 0x989680 ;  /* 0x009896800000895d */ /* 0x008fea0003900000 */
[----:B------:R-:W3:Y:S02]  /*7c70*/  @!P0 SYNCS.PHASECHK.TRANS64 P0, [R0+URZ+0xb0], R3 ;  /* 0x0000b003000085a7 */ /* 0x000ee400080010ff */
[----:B---3--:R-:W-:Y:S05]  /*7c80*/  @!P0 BRA `(.L_x_72) ;  /* 0xfffffffc00f08947 */ /* 0x008fea000383ffff */
[----:B------:R-:W-:Y:S05]  /*7c90*/  BRA `(.L_x_144) ;  /* 0xffffffc000707947 */ /* 0x000fea000383ffff */
.L_x_75:
[----:B------:R-:W-:Y:S07]  /*7ca0*/  MOV R0, UR7 ;  /* 0x0000000700007c02 */ /* 0x000fee0008000f00 */
.L_x_145:
[----:B--2---:R2:W3:Y:S02]  /*7cb0*/  SYNCS.PHASECHK.TRANS64.TRYWAIT P0, [R0+URZ+0xa8], R3 ;  /* 0x0000a803000075a7 */ /* 0x0044e400080011ff */
[----:B---3--:R-:W-:Y:S05]  /*7cc0*/  @!P0 NANOSLEEP.SYNCS 0x989680 ;  /* 0x009896800000895d */ /* 0x008fea0003900000 */
[----:B------:R-:W3:Y:S02]  /*7cd0*/  @!P0 SYNCS.PHASECHK.TRANS64 P0, [R0+URZ+0xa8], R3 ;  /* 0x0000a803000085a7 */ /* 0x000ee400080010ff */
[----:B---3--:R-:W-:Y:S05]  /*7ce0*/  @!P0 BRA `(.L_x_145) ;  /* 0xfffffffc00f08947 */ /* 0x008fea000383ffff */
[----:B------:R-:W-:Y:S05]  /*7cf0*/  BRA `(.L_x_74) ;  /* 0xffffffc400507947 */ /* 0x000fea000383ffff */
.L_x_78:
[----:B--2---:R-:W-:Y:S07]  /*7d00*/  MOV R3, UR7 ;  /* 0x0000000700037c02 */ /* 0x004fee0008000f00 */
.L_x_146:
[----:B-1----:R1:W2:Y:S02]  /*7d10*/  SYNCS.PHASECHK.TRANS64.TRYWAIT P0, [R3+URZ+0x90], R12 ;  /* 0x0000900c030075a7 */ /* 0x0022a400080011ff */
[----:B--2---:R-:W-:Y:S05]  /*7d20*/  @!P0 NANOSLEEP.SYNCS 0x989680 ;  /* 0x009896800000895d */ /* 0x004fea0003900000 */
[----:B------:R-:W2:Y:S02]  /*7d30*/  @!P0 SYNCS.PHASECHK.TRANS64 P0, [R3+URZ+0x90], R12 ;  /* 0x0000900c030085a7 */ /* 0x000ea400080010ff */
[----:B--2---:R-:W-:Y:S05]  /*7d40*/  @!P0 BRA `(.L_x_146) ;  /* 0xfffffffc00f08947 */ /* 0x004fea000383ffff */
[----:B------:R-:W-:Y:S05]  /*7d50*/  BRA `(.L_x_147) ;  /* 0xffffffc400c87947 */ /* 0x000fea000383ffff */
.L_x_79:
[----:B------:R-:W-:Y:S07]  /*7d60*/  MOV R3, UR7 ;  /* 0x0000000700037c02 */ /* 0x000fee0008000f00 */
.L_x_148:
[----:B-1----:R1:W2:Y:S02]  /*7d70*/  SYNCS.PHASECHK.TRANS64.TRYWAIT P0, [R3+URZ+0x98], R12 ;  /* 0x0000980c030075a7 */ /* 0x0022a400080011ff */
[----:B--2---:R-:W-:Y:S05]  /*7d80*/  @!P0 NANOSLEEP.SYNCS 0x989680 ;  /* 0x009896800000895d */ /* 0x004fea0003900000 */
[----:B------:R-:W2:Y:S02]  /*7d90*/  @!P0 SYNCS.PHASECHK.TRANS64 P0, [R3+URZ+0x98], R12 ;  /* 0x0000980c030085a7 */ /* 0x000ea400080010ff */
[----:B--2---:R-:W-:Y:S05]  /*7da0*/  @!P0 BRA `(.L_x_148) ;  /* 0xfffffffc00f08947 */ /* 0x004fea000383ffff */
[----:B------:R-:W-:Y:S05]  /*7db0*/  BRA `(.L_x_149) ;  /* 0xffffffc800487947 */ /* 0x000fea000383ffff */
.L_x_81:
[----:B------:R-:W-:-:S07]  /*7dc0*/  MOV R0, UR7 ;  /* 0x0000000700007c02 */ /* 0x000fce0008000f00 */
.L_x_150:
[----:B-1----:R1:W3:Y:S02]  /*7dd0*/  SYNCS.PHASECHK.TRANS64.TRYWAIT P0, [R0+URZ+0x90], R3 ;  /* 0x00009003000075a7 */ /* 0x0022e400080011ff */
[----:B---3--:R-:W-:Y:S05]  /*7de0*/  @!P0 NANOSLEEP.SYNCS 0x989680 ;  /* 0x009896800000895d */ /* 0x008fea0003900000 */
[----:B------:R-:W3:Y:S02]  /*7df0*/  @!P0 SYNCS.PHASECHK.TRANS64 P0, [R0+URZ+0x90], R3 ;  /* 0x00009003000085a7 */ /* 0x000ee400080010ff */
[----:B---3--:R-:W-:Y:S05]  /*7e00*/  @!P0 BRA `(.L_x_150) ;  /* 0xfffffffc00f08947 */ /* 0x008fea000383ffff */
[----:B------:R-:W-:Y:S05]  /*7e10*/  BRA `(.L_x_151) ;  /* 0xffffffc800b87947 */ /* 0x000fea000383ffff */
.L_x_83:
[----:B--2---:R2:W4:Y:S02]  /*7e20*/  SYNCS.PHASECHK.TRANS64.TRYWAIT P0, [R0+URZ+0xb0], R3 ;  /* 0x0000b003000075a7 */ /* 0x00452400080011ff */
[----:B----4-:R-:W-:Y:S05]  /*7e30*/  @!P0 NANOSLEEP.SYNCS 0x989680 ;  /* 0x009896800000895d */ /* 0x010fea0003900000 */
[----:B------:R-:W4:Y:S02]  /*7e40*/  @!P0 SYNCS.PHASECHK.TRANS64 P0, [R0+URZ+0xb0], R3 ;  /* 0x0000b003000085a7 */ /* 0x000f2400080010ff */
[----:B----4-:R-:W-:Y:S05]  /*7e50*/  @!P0 BRA `(.L_x_83) ;  /* 0xfffffffc00f08947 */ /* 0x010fea000383ffff */
[----:B------:R-:W-:Y:S05]  /*7e60*/  BRA `(.L_x_152) ;  /* 0xffffffcc00847947 */ /* 0x000fea000383ffff */
.L_x_94:
[----:B-1----:R1:W3:Y:S02]  /*7e70*/  SYNCS.PHASECHK.TRANS64.TRYWAIT P1, [R0+URZ+0x80], R3 ;  /* 0x00008003000075a7 */ /* 0x0022e400080211ff */
[----:B---3--:R-:W-:Y:S05]  /*7e80*/  @!P1 NANOSLEEP.SYNCS 0x989680 ;  /* 0x009896800000995d */ /* 0x008fea0003900000 */
[----:B------:R-:W3:Y:S02]  /*7e90*/  @!P1 SYNCS.PHASECHK.TRANS64 P1, [R0+URZ+0x80], R3 ;  /* 0x00008003000095a7 */ /* 0x000ee400080210ff */
[----:B---3--:R-:W-:Y:S05]  /*7ea0*/  @!P1 BRA `(.L_x_94) ;  /* 0xfffffffc00f09947 */ /* 0x008fea000383ffff */
[----:B------:R-:W-:Y:S05]  /*7eb0*/  BRA `(.L_x_93) ;  /* 0xffffffd8009c7947 */ /* 0x000fea000383ffff */
.L_x_96:
[----:B-1----:R1:W4:Y:S02]  /*7ec0*/  SYNCS.PHASECHK.TRANS64.TRYWAIT P0, [R113+URZ+0xd0], R2 ;  /* 0x0000d002710075a7 */ /* 0x00232400080011ff */
[----:B----4-:R-:W-:Y:S05]  /*7ed0*/  @!P0 NANOSLEEP.SYNCS 0x989680 ;  /* 0x009896800000895d */ /* 0x010fea0003900000 */
[----:B------:R-:W4:Y:S02]  /*7ee0*/  @!P0 SYNCS.PHASECHK.TRANS64 P0, [R113+URZ+0xd0], R2 ;  /* 0x0000d002710085a7 */ /* 0x000f2400080010ff */
[----:B----4-:R-:W-:Y:S05]  /*7ef0*/  @!P0 BRA `(.L_x_96) ;  /* 0xfffffffc00f08947 */ /* 0x010fea000383ffff */
[----:B------:R-:W-:Y:S05]  /*7f00*/  BRA `(.L_x_95) ;  /* 0xffffffd800f07947 */ /* 0x000fea000383ffff */
.L_x_104:
[----:B--2---:R2:W3:Y:S02]  /*7f10*/  SYNCS.PHASECHK.TRANS64.TRYWAIT P0, [R32+URZ+0x80], R3 ;  /* 0x00008003200075a7 */ /* 0x0044e400080011ff */
[----:B---3--:R-:W-:Y:S05]  /*7f20*/  @!P0 NANOSLEEP.SYNCS 0x989680 ;  /* 0x009896800000895d */ /* 0x008fea0003900000 */
[----:B------:R-:W3:Y:S02]  /*7f30*/  @!P0 SYNCS.PHASECHK.TRANS64 P0, [R32+URZ+0x80], R3 ;  /* 0x00008003200085a7 */ /* 0x000ee400080010ff */
[----:B---3--:R-:W-:Y:S05]  /*7f40*/  @!P0 BRA `(.L_x_104) ;  /* 0xfffffffc00f08947 */ /* 0x008fea000383ffff */
[----:B------:R-:W-:Y:S05]  /*7f50*/  BRA `(.L_x_103) ;  /* 0xffffffe400e07947 */ /* 0x000fea000383ffff */
        .weak           $__internal_0_$__cuda_sm10x_tcgen05_guardrail_trap_col_being_dealloced_not_returned_by_alloc
        .type           $__internal_0_$__cuda_sm10x_tcgen05_guardrail_trap_col_being_dealloced_not_returned_by_alloc,@function
        .size           $__internal_0_$__cuda_sm10x_tcgen05_guardrail_trap_col_being_dealloced_not_returned_by_alloc,($__internal_1_$__cuda_sm10x_tcgen05_guardrail_trap_phase_invalid_during_alloc - $__internal_0_$__cuda_sm10x_tcgen05_guardrail_trap_col_being_dealloced_not_returned_by_alloc)
$__internal_0_$__cuda_sm10x_tcgen05_guardrail_trap_col_being_dealloced_not_returned_by_alloc:
[----:B------:R-:W-:Y:S05]  /*7f60*/  BPT.TRAP 0x1 ;  /* 0x000000040000795c */ /* 0x000fea0000300000 */
[----:B------:R-:W-:-:S04]  /*7f70*/  HFMA2 R3, -RZ, RZ, 0, 0 ;  /* 0x00000000ff037431 */ /* 0x000fc800000001ff */
[----:B------:R-:W-:Y:S05]  /*7f80*/  RET.REL.NODEC R2 `(_ZN7cutlass13device_kernelINS_4gemm6kernel13GemmUniversalIN4cute5tupleIJiiiiEEENS1_10collective13CollectiveMmaINS1_35MainloopSm100TmaUmmaWarpSpecializedILi8ELi2ELi4ENS5_IJNS4_1CILi1EEESB_SB_EEEEENS5_IJNSA_ILi64EEENSA_ILi128EEESF_EEENS_12float_e4m3_tENS5_IJlSB_lEEESH_SI_NS4_8TiledMMAINS4_8MMA_AtomIJNS4_10MMA_TraitsINS4_19SM100_MMA_F8F6F4_SSEJSH_SH_fSE_SF_NS4_17integral_constantINS4_4UMMA5MajorELSP_0EEESQ_NSN_INSO_7ScaleInELSR_0EEESS_EEEEEENS4_6LayoutISC_NS5_IJNSA_ILi0EEESW_SW_EEEEENS5_IJNS4_10UnderscoreESZ_SZ_EEEEENS4_13SM90_TMA_LOADENS4_14ComposedLayoutINS4_7SwizzleILi3ELi4ELi3EEENS4_18smem_ptr_flag_bitsILi8EEENSV_INS5_IJNSA_ILi8EEESF_EEENS5_IJSF_SB_EEEEEEEvNS4_8identityES12_S1C_vS1D_EENS_8epilogue10collective18CollectiveEpilogueINS1F_23Sm100TmaWarpSpecializedILi2ELi2ELi32ELb0ELb0EEEJSG_NS5_IJNSV_ISE_SB_EES1K_EEESH_SI_SH_SI_NS1F_6fusion15FusionCallbacksIS1J_NS1M_17LinearCombinationISH_fSH_fLNS_15FloatRoundStyleE2EEESG_S1L_JEEENS4_5SM1004TMEM4LOAD26SM100_TMEM_LOAD_16dp32b32xES12_NS13_INS14_ILi2ELi4ELi3EEES17_NSV_INS5_IJS18_SE_EEENS5_IJSE_SB_EEEEEEENS4_39AutoVectorizingCopyWithAssumedAlignmentILi128EEENS4_14SM90_TMA_STOREES20_S22_S22_EEEvvEEEEvNT_6ParamsE) ;  /* 0xffffff80021c7950 */ /* 0x000fea0003c3ffff */
        .weak           $__internal_1_$__cuda_sm10x_tcgen05_guardrail_trap_phase_invalid_during_alloc
        .type           $__internal_1_$__cuda_sm10x_tcgen05_guardrail_trap_phase_invalid_during_alloc,@function
        .size           $__internal_1_$__cuda_sm10x_tcgen05_guardrail_trap_phase_invalid_during_alloc,($__internal_2_$__cuda_sm10x_tcgen05_guardrail_trap_unallocated_columns_being_dealloced - $__internal_1_$__cuda_sm10x_tcgen05_guardrail_trap_phase_invalid_during_alloc)
$__internal_1_$__cuda_sm10x_tcgen05_guardrail_trap_phase_invalid_during_alloc:
[----:B------:R-:W-:Y:S05]  /*7f90*/  BPT.TRAP 0x1 ;  /* 0x000000040000795c */ /* 0x000fea0000300000 */
[----:B------:R-:W-:-:S04]  /*7fa0*/  MOV R3, 0x0 ;  /* 0x0000000000037802 */ /* 0x000fc80000000f00 */
[----:B------:R-:W-:Y:S05]  /*7fb0*/  RET.REL.NODEC R2 `(_ZN7cutlass13device_kernelINS_4gemm6kernel13GemmUniversalIN4cute5tupleIJiiiiEEENS1_10collective13CollectiveMmaINS1_35MainloopSm100TmaUmmaWarpSpecializedILi8ELi2ELi4ENS5_IJNS4_1CILi1EEESB_SB_EEEEENS5_IJNSA_ILi64EEENSA_ILi128EEESF_EEENS_12float_e4m3_tENS5_IJlSB_lEEESH_SI_NS4_8TiledMMAINS4_8MMA_AtomIJNS4_10MMA_TraitsINS4_19SM100_MMA_F8F6F4_SSEJSH_SH_fSE_SF_NS4_17integral_constantINS4_4UMMA5MajorELSP_0EEESQ_NSN_INSO_7ScaleInELSR_0EEESS_EEEEEENS4_6LayoutISC_NS5_IJNSA_ILi0EEESW_SW_EEEEENS5_IJNS4_10UnderscoreESZ_SZ_EEEEENS4_13SM90_TMA_LOADENS4_14ComposedLayoutINS4_7SwizzleILi3ELi4ELi3EEENS4_18smem_ptr_flag_bitsILi8EEENSV_INS5_IJNSA_ILi8EEESF_EEENS5_IJSF_SB_EEEEEEEvNS4_8identityES12_S1C_vS1D_EENS_8epilogue10collective18CollectiveEpilogueINS1F_23Sm100TmaWarpSpecializedILi2ELi2ELi32ELb0ELb0EEEJSG_NS5_IJNSV_ISE_SB_EES1K_EEESH_SI_SH_SI_NS1F_6fusion15FusionCallbacksIS1J_NS1M_17LinearCombinationISH_fSH_fLNS_15FloatRoundStyleE2EEESG_S1L_JEEENS4_5SM1004TMEM4LOAD26SM100_TMEM_LOAD_16dp32b32xES12_NS13_INS14_ILi2ELi4ELi3EEES17_NSV_INS5_IJS18_SE_EEENS5_IJSE_SB_EEEEEEENS4_39AutoVectorizingCopyWithAssumedAlignmentILi128EEENS4_14SM90_TMA_STOREES20_S22_S22_EEEvvEEEEvNT_6ParamsE) ;  /* 0xffffff8002107950 */ /* 0x000fea0003c3ffff */
        .weak           $__internal_2_$__cuda_sm10x_tcgen05_guardrail_trap_unallocated_columns_being_dealloced
        .type           $__internal_2_$__cuda_sm10x_tcgen05_guardrail_trap_unallocated_columns_being_dealloced,@function
        .size           $__internal_2_$__cuda_sm10x_tcgen05_guardrail_trap_unallocated_columns_being_dealloced,(.L_x_154 - $__internal_2_$__cuda_sm10x_tcgen05_guardrail_trap_unallocated_columns_being_dealloced)
$__internal_2_$__cuda_sm10x_tcgen05_guardrail_trap_unallocated_columns_being_dealloced:
[----:B------:R-:W-:Y:S05]  /*7fc0*/  BPT.TRAP 0x1 ;  /* 0x000000040000795c */ /* 0x000fea0000300000 */
[----:B------:R-:W-:-:S04]  /*7fd0*/  HFMA2 R3, -RZ, RZ, 0, 0 ;  /* 0x00000000ff037431 */ /* 0x000fc800000001ff */
[----:B------:R-:W-:Y:S05]  /*7fe0*/  RET.REL.NODEC R2 `(_ZN7cutlass13device_kernelINS_4gemm6kernel13GemmUniversalIN4cute5tupleIJiiiiEEENS1_10collective13CollectiveMmaINS1_35MainloopSm100TmaUmmaWarpSpecializedILi8ELi2ELi4ENS5_IJNS4_1CILi1EEESB_SB_EEEEENS5_IJNSA_ILi64EEENSA_ILi128EEESF_EEENS_12float_e4m3_tENS5_IJlSB_lEEESH_SI_NS4_8TiledMMAINS4_8MMA_AtomIJNS4_10MMA_TraitsINS4_19SM100_MMA_F8F6F4_SSEJSH_SH_fSE_SF_NS4_17integral_constantINS4_4UMMA5MajorELSP_0EEESQ_NSN_INSO_7ScaleInELSR_0EEESS_EEEEEENS4_6LayoutISC_NS5_IJNSA_ILi0EEESW_SW_EEEEENS5_IJNS4_10UnderscoreESZ_SZ_EEEEENS4_13SM90_TMA_LOADENS4_14ComposedLayoutINS4_7SwizzleILi3ELi4ELi3EEENS4_18smem_ptr_flag_bitsILi8EEENSV_INS5_IJNSA_ILi8EEESF_EEENS5_IJSF_SB_EEEEEEEvNS4_8identityES12_S1C_vS1D_EENS_8epilogue10collective18CollectiveEpilogueINS1F_23Sm100TmaWarpSpecializedILi2ELi2ELi32ELb0ELb0EEEJSG_NS5_IJNSV_ISE_SB_EES1K_EEESH_SI_SH_SI_NS1F_6fusion15FusionCallbacksIS1J_NS1M_17LinearCombinationISH_fSH_fLNS_15FloatRoundStyleE2EEESG_S1L_JEEENS4_5SM1004TMEM4LOAD26SM100_TMEM_LOAD_16dp32b32xES12_NS13_INS14_ILi2ELi4ELi3EEES17_NSV_INS5_IJS18_SE_EEENS5_IJSE_SB_EEEEEEENS4_39AutoVectorizingCopyWithAssumedAlignmentILi128EEENS4_14SM90_TMA_STOREES20_S22_S22_EEEvvEEEEvNT_6ParamsE) ;  /* 0xffffff8002047950 */ /* 0x000fea0003c3ffff */
.L_x_153:
[----:B------:R-:W-:-:S00]  /*7ff0*/  BRA `(.L_x_153) ;  /* 0xfffffffc00fc7947 */ /* 0x000fc0000383ffff */
[----:B------:R-:W-:-:S00]  /*8000*/  NOP ;  /* 0x0000000000007918 */ /* 0x000fc00000000000 */
[----:B------:R-:W-:-:S00]  /*8010*/  NOP ;  /* 0x0000000000007918 */ /* 0x000fc00000000000 */
[----:B------:R-:W-:-:S00]  /*8020*/  NOP ;  /* 0x0000000000007918 */ /* 0x000fc00000000000 */
[----:B------:R-:W-:-:S00]  /*8030*/  NOP ;  /* 0x0000000000007918 */ /* 0x000fc00000000000 */
[----:B------:R-:W-:-:S00]  /*8040*/  NOP ;  /* 0x0000000000007918 */ /* 0x000fc00000000000 */
[----:B------:R-:W-:-:S00]  /*8050*/  NOP ;  /* 0x0000000000007918 */ /* 0x000fc00000000000 */
[----:B------:R-:W-:-:S00]  /*8060*/  NOP ;  /* 0x0000000000007918 */ /* 0x000fc00000000000 */
[----:B------:R-:W-:-:S00]  /*8070*/  NOP ;  /* 0x0000000000007918 */ /* 0x000fc00000000000 */
.L_x_154:


//--------------------- .nv.global.init           --------------------------
	.section	.nv.global.init,"aw",@progbits
.nv.global.init:
	.type		$str$27,@object
	.size		$str$27,($str$28 - $str$27)
$str$27:
        /*0000*/ 	.byte	0x28, 0x61, 0x64, 0x64, 0x72, 0x65, 0x73, 0x73, 0x20, 0x26, 0x20, 0x6d, 0x61, 0x73, 0x6b, 0x29
        /*0010*/ 	.byte	0x20, 0x3d, 0x3d, 0x20, 0x30, 0x00
	.type		$str$28,@object
	.size		$str$28,($str$26 - $str$28)
$str$28:
        /*0016*/ 	.byte	0x2f, 0x74, 0x6d, 0x70, 0x2f, 0x63, 0x75, 0x74, 0x6c, 0x61, 0x73, 0x73, 0x5f, 0x73, 0x77, 0x65
        /*0026*/ 	.byte	0x65, 0x70, 0x5f, 0x73, 0x72, 0x63, 0x2f, 0x69, 0x6e, 0x63, 0x6c, 0x75, 0x64, 0x65, 0x2f, 0x63
        /*0036*/ 	.byte	0x75, 0x74, 0x65, 0x2f, 0x70, 0x6f, 0x69, 0x6e, 0x74, 0x65, 0x72, 0x5f, 0x66, 0x6c, 0x61, 0x67
        /*0046*/ 	.byte	0x67, 0x65, 0x64, 0x2e, 0x68, 0x70, 0x70, 0x00
	.type		$str$26,@object
	.size		$str$26,($str$25 - $str$26)
$str$26:
        /*004e*/ 	.byte	0x2f, 0x74, 0x6d, 0x70, 0x2f, 0x63, 0x75, 0x74, 0x6c, 0x61, 0x73, 0x73, 0x5f, 0x73, 0x77, 0x65
        /*005e*/ 	.byte	0x65, 0x70, 0x5f, 0x73, 0x72, 0x63, 0x2f, 0x69, 0x6e, 0x63, 0x6c, 0x75, 0x64, 0x65, 0x2f, 0x63
        /*006e*/ 	.byte	0x75, 0x74, 0x65, 0x2f, 0x61, 0x74, 0x6f, 0x6d, 0x2f, 0x63, 0x6f, 0x70, 0x79, 0x5f, 0x74, 0x72
        /*007e*/ 	.byte	0x61, 0x69, 0x74, 0x73, 0x5f, 0x73, 0x6d, 0x31, 0x30, 0x30, 0x2e, 0x68, 0x70, 0x70, 0x00
	.type		$str$25,@object
	.size		$str$25,(__unnamed_1 - $str$25)
$str$25:
        /*008d*/ 	.byte	0x28, 0x28, 0x75, 0x69, 0x6e, 0x74, 0x33, 0x32, 0x5f, 0x74, 0x28, 0x74, 0x68, 0x72, 0x65, 0x61
        /*009d*/ 	.byte	0x64, 0x49, 0x64, 0x78, 0x2e, 0x78, 0x29, 0x20, 0x2f, 0x20, 0x33, 0x32, 0x29, 0x20, 0x25, 0x20
        /*00ad*/ 	.byte	0x34, 0x29, 0x20, 0x3d, 0x3d, 0x20, 0x28, 0x28, 0x28, 0x74, 0x6d, 0x65, 0x6d, 0x5f, 0x61, 0x64
        /*00bd*/ 	.byte	0x64, 0x72, 0x20, 0x3e, 0x3e, 0x20, 0x31, 0x36, 0x29, 0x20, 0x2f, 0x20, 0x33, 0x32, 0x29, 0x20
        /*00cd*/ 	.byte	0x25, 0x20, 0x34, 0x29, 0x00
	.type		__unnamed_1,@object
	.size		__unnamed_1,(__unnamed_2 - __unnamed_1)
__unnamed_1:
        /*00d2*/ 	.byte	0x61, 0x75, 0x74, 0x6f, 0x20, 0x63, 0x75, 0x74, 0x65, 0x3a, 0x3a, 0x61, 0x73, 0x5f, 0x70, 0x6f
        /* <DEDUP_REMOVED lines=24> */
        /*0262*/ 	.byte	0x3c, 0x34, 0x30, 0x39, 0x36, 0x3e, 0x3e, 0x3e, 0x3e, 0x5d, 0x00
	.type		__unnamed_2,@object
	.size		__unnamed_2,(.L_2 - __unnamed_2)
__unnamed_2:
        /* <DEDUP_REMOVED lines=40> */
        /*04ed*/ 	.byte	0x74, 0x65, 0x3a, 0x3a, 0x43, 0x3c, 0x30, 0x3e, 0x3e, 0x3e, 0x3e, 0x5d, 0x00
.L_2:


//--------------------- .nv.shared._ZN7cutlass13device_kernelINS_4gemm6kernel13GemmUniversalIN4cute5tupleIJiiiiEEENS1_10collective13CollectiveMmaINS1_35MainloopSm100TmaUmmaWarpSpecializedILi8ELi2ELi4ENS5_IJNS4_1CILi1EEESB_SB_EEEEENS5_IJNSA_ILi64EEENSA_ILi128EEESF_EEENS_12float_e4m3_tENS5_IJlSB_lEEESH_SI_NS4_8TiledMMAINS4_8MMA_AtomIJNS4_10MMA_TraitsINS4_19SM100_MMA_F8F6F4_SSEJSH_SH_fSE_SF_NS4_17integral_constantINS4_4UMMA5MajorELSP_0EEESQ_NSN_INSO_7ScaleInELSR_0EEESS_EEEEEENS4_6LayoutISC_NS5_IJNSA_ILi0EEESW_SW_EEEEENS5_IJNS4_10UnderscoreESZ_SZ_EEEEENS4_13SM90_TMA_LOADENS4_14ComposedLayoutINS4_7SwizzleILi3ELi4ELi3EEENS4_18smem_ptr_flag_bitsILi8EEENSV_INS5_IJNSA_ILi8EEESF_EEENS5_IJSF_SB_EEEEEEEvNS4_8identityES12_S1C_vS1D_EENS_8epilogue10collective18CollectiveEpilogueINS1F_23Sm100TmaWarpSpecializedILi2ELi2ELi32ELb0ELb0EEEJSG_NS5_IJNSV_ISE_SB_EES1K_EEESH_SI_SH_SI_NS1F_6fusion15FusionCallbacksIS1J_NS1M_17LinearCombinationISH_fSH_fLNS_15FloatRoundStyleE2EEESG_S1L_JEEENS4_5SM1004TMEM4LOAD26SM100_TMEM_LOAD_16dp32b32xES12_NS13_INS14_ILi2ELi4ELi3EEES17_NSV_INS5_IJS18_SE_EEENS5_IJSE_SB_EEEEEEENS4_39AutoVectorizingCopyWithAssumedAlignmentILi128EEENS4_14SM90_TMA_STOREES20_S22_S22_EEEvvEEEEvNT_6ParamsE --------------------------
	.section	.nv.shared._ZN7cutlass13device_kernelINS_4gemm6kernel13GemmUniversalIN4cute5tupleIJiiiiEEENS1_10collective13CollectiveMmaINS1_35MainloopSm100TmaUmmaWarpSpecializedILi8ELi2ELi4ENS5_IJNS4_1CILi1EEESB_SB_EEEEENS5_IJNSA_ILi64EEENSA_ILi128EEESF_EEENS_12float_e4m3_tENS5_IJlSB_lEEESH_SI_NS4_8TiledMMAINS4_8MMA_AtomIJNS4_10MMA_TraitsINS4_19SM100_MMA_F8F6F4_SSEJSH_SH_fSE_SF_NS4_17integral_constantINS4_4UMMA5MajorELSP_0EEESQ_NSN_INSO_7ScaleInELSR_0EEESS_EEEEEENS4_6LayoutISC_NS5_IJNSA_ILi0EEESW_SW_EEEEENS5_IJNS4_10UnderscoreESZ_SZ_EEEEENS4_13SM90_TMA_LOADENS4_14ComposedLayoutINS4_7SwizzleILi3ELi4ELi3EEENS4_18smem_ptr_flag_bitsILi8EEENSV_INS5_IJNSA_ILi8EEESF_EEENS5_IJSF_SB_EEEEEEEvNS4_8identityES12_S1C_vS1D_EENS_8epilogue10collective18CollectiveEpilogueINS1F_23Sm100TmaWarpSpecializedILi2ELi2ELi32ELb0ELb0EEEJSG_NS5_IJNSV_ISE_SB_EES1K_EEESH_SI_SH_SI_NS1F_6fusion15FusionCallbacksIS1J_NS1M_17LinearCombinationISH_fSH_fLNS_15FloatRoundStyleE2EEESG_S1L_JEEENS4_5SM1004TMEM4LOAD26SM100_TMEM_LOAD_16dp32b32xES12_NS13_INS14_ILi2ELi4ELi3EEES17_NSV_INS5_IJS18_SE_EEENS5_IJSE_SB_EEEEEEENS4_39AutoVectorizingCopyWithAssumedAlignmentILi128EEENS4_14SM90_TMA_STOREES20_S22_S22_EEEvvEEEEvNT_6ParamsE,"aw",@nobits
	.sectionflags	@""
	.align	16
	.zero		1024


//--------------------- .nv.shared.reserved.0     --------------------------
	.section	.nv.shared.reserved.0,"aw",@nobits
	.weak		__nv_reservedSMEM_offset_0_alias
	.size		__nv_reservedSMEM_offset_0_alias, 0, 64
	.other		__nv_reservedSMEM_offset_0_alias,@"STO_CUDA_RESERVED_SHARED STV_DEFAULT"
__nv_reservedSMEM_offset_0_alias:
	.zero		0
.nv.shared.reserved.0:
	.zero		64
	.weak		__nv_reservedSMEM_tcgen05_partition
	.type		__nv_reservedSMEM_tcgen05_partition,@object
	.size		__nv_reservedSMEM_tcgen05_partition,(.L_0 - __nv_reservedSMEM_tcgen05_partition)
__nv_reservedSMEM_tcgen05_partition:
	.zero		32
.L_0:


//--------------------- .nv.global                --------------------------
	.section	.nv.global,"aw",@nobits
.nv.global:
	.type		_ZN40_INTERNAL_1f8f5205_4_k_cu_76c0c559_104914cute1_E,@object
	.size		_ZN40_INTERNAL_1f8f5205_4_k_cu_76c0c559_104914cute1_E,(_ZN40_INTERNAL_1f8f5205_4_k_cu_76c0c559_104914cuda3std3__45__cpo6cbeginE - _ZN40_INTERNAL_1f8f5205_4_k_cu_76c0c559_104914cute1_E)
_ZN40_INTERNAL_1f8f5205_4_k_cu_76c0c559_104914cute1_E:
	.zero		1
	.type		_ZN40_INTERNAL_1f8f5205_4_k_cu_76c0c559_104914cuda3std3__45__cpo6cbeginE,@object
	.size		_ZN40_INTERNAL_1f8f5205_4_k_cu_76c0c559_104914cuda3std3__45__cpo6cbeginE,(_ZN40_INTERNAL_1f8f5205_4_k_cu_76c0c559_104914cuda3std3__48in_placeE - _ZN40_INTERNAL_1f8f5205_4_k_cu_76c0c559_104914cuda3std3__45__cpo6cbeginE)
_ZN40_INTERNAL_1f8f5205_4_k_cu_76c0c559_104914cuda3std3__45__cpo6cbeginE:
	.zero		1
	.type		_ZN40_INTERNAL_1f8f5205_4_k_cu_76c0c559_104914cuda3std3__48in_placeE,@object
	.size		_ZN40_INTERNAL_1f8f5205_4_k_cu_76c0c559_104914cuda3std3__48in_placeE,(_ZN40_INTERNAL_1f8f5205_4_k_cu_76c0c559_104914cuda3std6ranges3__45__cpo9iter_moveE - _ZN40_INTERNAL_1f8f5205_4_k_cu_76c0c559_104914cuda3std3__48in_placeE)
_ZN40_INTERNAL_1f8f5205_4_k_cu_76c0c559_104914cuda3std3__48in_placeE:
	.zero		1
	.type		_ZN40_INTERNAL_1f8f5205_4_k_cu_76c0c559_104914cuda3std6ranges3__45__cpo9iter_moveE,@object
	.size		_ZN40_INTERNAL_1f8f5205_4_k_cu_76c0c559_104914cuda3std6ranges3__45__cpo9iter_moveE,(_ZN40_INTERNAL_1f8f5205_4_k_cu_76c0c559_104914cuda3std3__45__cpo5beginE - _ZN40_INTERNAL_1f8f5205_4_k_cu_76c0c559_104914cuda3std6ranges3__45__cpo9iter_moveE)
_ZN40_INTERNAL_1f8f5205_4_k_cu_76c0c559_104914cuda3std6ranges3__45__cpo9iter_moveE:
	.zero		1
	.type		_ZN40_INTERNAL_1f8f5205_4_k_cu_76c0c559_104914cuda3std3__45__cpo5beginE,@object
	.size		_ZN40_INTERNAL_1f8f5205_4_k_cu_76c0c559_104914cuda3std3__45__cpo5beginE,(_ZN40_INTERNAL_1f8f5205_4_k_cu_76c0c559_104914cuda3std3__442_GLOBAL__N__1f8f5205_4_k_cu_76c0c559_104916ignoreE - _ZN40_INTERNAL_1f8f5205_4_k_cu_76c0c559_104914cuda3std3__45__cpo5beginE)
_ZN40_INTERNAL_1f8f5205_4_k_cu_76c0c559_104914cuda3std3__45__cpo5beginE:
	.zero		1
	.type		_ZN40_INTERNAL_1f8f5205_4_k_cu_76c0c559_104914cuda3std3__442_GLOBAL__N__1f8f5205_4_k_cu_76c0c559_104916ignoreE,@object
	.size		_ZN40_INTERNAL_1f8f5205_4_k_cu_76c0c559_104914cuda3std3__442_GLOBAL__N__1f8f5205_4_k_cu_76c0c559_104916ignoreE,(_ZN40_INTERNAL_1f8f5205_4_k_cu_76c0c559_104914cute7productE - _ZN40_INTERNAL_1f8f5205_4_k_cu_76c0c559_104914cuda3std3__442_GLOBAL__N__1f8f5205_4_k_cu_76c0c559_104916ignoreE)
_ZN40_INTERNAL_1f8f5205_4_k_cu_76c0c559_104914cuda3std3__442_GLOBAL__N__1f8f5205_4_k_cu_76c0c559_104916ignoreE:
	.zero		1
	.type		_ZN40_INTERNAL_1f8f5205_4_k_cu_76c0c559_104914cute7productE,@object
	.size		_ZN40_INTERNAL_1f8f5205_4_k_cu_76c0c559_104914cute7productE,(_ZN40_INTERNAL_1f8f5205_4_k_cu_76c0c559_104914cuda3std3__45__cpo3endE - _ZN40_INTERNAL_1f8f5205_4_k_cu_76c0c559_104914cute7productE)
_ZN40_INTERNAL_1f8f5205_4_k_cu_76c0c559_104914cute7productE:
	.zero		1
	.type		_ZN40_INTERNAL_1f8f5205_4_k_cu_76c0c559_104914cuda3std3__45__cpo3endE,@object
	.size		_ZN40_INTERNAL_1f8f5205_4_k_cu_76c0c559_104914cuda3std3__45__cpo3endE,(_ZN40_INTERNAL_1f8f5205_4_k_cu_76c0c559_104914cuda3std3__419piecewise_constructE - _ZN40_INTERNAL_1f8f5205_4_k_cu_76c0c559_104914cuda3std3__45__cpo3endE)
_ZN40_INTERNAL_1f8f5205_4_k_cu_76c0c559_104914cuda3std3__45__cpo3endE:
	.zero		1
	.type		_ZN40_INTERNAL_1f8f5205_4_k_cu_76c0c559_104914cuda3std3__419piecewise_constructE,@object
	.size		_ZN40_INTERNAL_1f8f5205_4_k_cu_76c0c559_104914cuda3std3__419piecewise_constructE,(_ZN40_INTERNAL_1f8f5205_4_k_cu_76c0c559_104914cuda3std3__45__cpo4cendE - _ZN40_INTERNAL_1f8f5205_4_k_cu_76c0c559_104914cuda3std3__419piecewise_constructE)
_ZN40_INTERNAL_1f8f5205_4_k_cu_76c0c559_104914cuda3std3__419piecewise_constructE:
	.zero		1
	.type		_ZN40_INTERNAL_1f8f5205_4_k_cu_76c0c559_104914cuda3std3__45__cpo4cendE,@object
	.size		_ZN40_INTERNAL_1f8f5205_4_k_cu_76c0c559_104914cuda3std3__45__cpo4cendE,(_ZN40_INTERNAL_1f8f5205_4_k_cu_76c0c559_104914cuda3std6ranges3__45__cpo4swapE - _ZN40_INTERNAL_1f8f5205_4_k_cu_76c0c559_104914cuda3std3__45__cpo4cendE)
_ZN40_INTERNAL_1f8f5205_4_k_cu_76c0c559_104914cuda3std3__45__cpo4cendE:
	.zero		1
	.type		_ZN40_INTERNAL_1f8f5205_4_k_cu_76c0c559_104914cuda3std6ranges3__45__cpo4swapE,@object
	.size		_ZN40_INTERNAL_1f8f5205_4_k_cu_76c0c559_104914cuda3std6ranges3__45__cpo4swapE,(.L_10 - _ZN40_INTERNAL_1f8f5205_4_k_cu_76c0c559_104914cuda3std6ranges3__45__cpo4swapE)
_ZN40_INTERNAL_1f8f5205_4_k_cu_76c0c559_104914cuda3std6ranges3__45__cpo4swapE:
	.zero		1
.L_10:


//--------------------- .nv.constant0._ZN7cutlass13device_kernelINS_4gemm6kernel13GemmUniversalIN4cute5tupleIJiiiiEEENS1_10collective13CollectiveMmaINS1_35MainloopSm100TmaUmmaWarpSpecializedILi8ELi2ELi4ENS5_IJNS4_1CILi1EEESB_SB_EEEEENS5_IJNSA_ILi64EEENSA_ILi128EEESF_EEENS_12float_e4m3_tENS5_IJlSB_lEEESH_SI_NS4_8TiledMMAINS4_8MMA_AtomIJNS4_10MMA_TraitsINS4_19SM100_MMA_F8F6F4_SSEJSH_SH_fSE_SF_NS4_17integral_constantINS4_4UMMA5MajorELSP_0EEESQ_NSN_INSO_7ScaleInELSR_0EEESS_EEEEEENS4_6LayoutISC_NS5_IJNSA_ILi0EEESW_SW_EEEEENS5_IJNS4_10UnderscoreESZ_SZ_EEEEENS4_13SM90_TMA_LOADENS4_14ComposedLayoutINS4_7SwizzleILi3ELi4ELi3EEENS4_18smem_ptr_flag_bitsILi8EEENSV_INS5_IJNSA_ILi8EEESF_EEENS5_IJSF_SB_EEEEEEEvNS4_8identityES12_S1C_vS1D_EENS_8epilogue10collective18CollectiveEpilogueINS1F_23Sm100TmaWarpSpecializedILi2ELi2ELi32ELb0ELb0EEEJSG_NS5_IJNSV_ISE_SB_EES1K_EEESH_SI_SH_SI_NS1F_6fusion15FusionCallbacksIS1J_NS1M_17LinearCombinationISH_fSH_fLNS_15FloatRoundStyleE2EEESG_S1L_JEEENS4_5SM1004TMEM4LOAD26SM100_TMEM_LOAD_16dp32b32xES12_NS13_INS14_ILi2ELi4ELi3EEES17_NSV_INS5_IJS18_SE_EEENS5_IJSE_SB_EEEEEEENS4_39AutoVectorizingCopyWithAssumedAlignmentILi128EEENS4_14SM90_TMA_STOREES20_S22_S22_EEEvvEEEEvNT_6ParamsE --------------------------
	.section	.nv.constant0._ZN7cutlass13device_kernelINS_4gemm6kernel13GemmUniversalIN4cute5tupleIJiiiiEEENS1_10collective13CollectiveMmaINS1_35MainloopSm100TmaUmmaWarpSpecializedILi8ELi2ELi4ENS5_IJNS4_1CILi1EEESB_SB_EEEEENS5_IJNSA_ILi64EEENSA_ILi128EEESF_EEENS_12float_e4m3_tENS5_IJlSB_lEEESH_SI_NS4_8TiledMMAINS4_8MMA_AtomIJNS4_10MMA_TraitsINS4_19SM100_MMA_F8F6F4_SSEJSH_SH_fSE_SF_NS4_17integral_constantINS4_4UMMA5MajorELSP_0EEESQ_NSN_INSO_7ScaleInELSR_0EEESS_EEEEEENS4_6LayoutISC_NS5_IJNSA_ILi0EEESW_SW_EEEEENS5_IJNS4_10UnderscoreESZ_SZ_EEEEENS4_13SM90_TMA_LOADENS4_14ComposedLayoutINS4_7SwizzleILi3ELi4ELi3EEENS4_18smem_ptr_flag_bitsILi8EEENSV_INS5_IJNSA_ILi8EEESF_EEENS5_IJSF_SB_EEEEEEEvNS4_8identityES12_S1C_vS1D_EENS_8epilogue10collective18CollectiveEpilogueINS1F_23Sm100TmaWarpSpecializedILi2ELi2ELi32ELb0ELb0EEEJSG_NS5_IJNSV_ISE_SB_EES1K_EEESH_SI_SH_SI_NS1F_6fusion15FusionCallbacksIS1J_NS1M_17LinearCombinationISH_fSH_fLNS_15FloatRoundStyleE2EEESG_S1L_JEEENS4_5SM1004TMEM4LOAD26SM100_TMEM_LOAD_16dp32b32xES12_NS13_INS14_ILi2ELi4ELi3EEES17_NSV_INS5_IJS18_SE_EEENS5_IJSE_SB_EEEEEEENS4_39AutoVectorizingCopyWithAssumedAlignmentILi128EEENS4_14SM90_TMA_STOREES20_S22_S22_EEEvvEEEEvNT_6ParamsE,"a",@progbits
	.sectionflags	@""
	.align	4
.nv.constant0._ZN7cutlass13device_kernelINS_4gemm6kernel13GemmUniversalIN4cute5tupleIJiiiiEEENS1_10collective13CollectiveMmaINS1_35MainloopSm100TmaUmmaWarpSpecializedILi8ELi2ELi4ENS5_IJNS4_1CILi1EEESB_SB_EEEEENS5_IJNSA_ILi64EEENSA_ILi128EEESF_EEENS_12float_e4m3_tENS5_IJlSB_lEEESH_SI_NS4_8TiledMMAINS4_8MMA_AtomIJNS4_10MMA_TraitsINS4_19SM100_MMA_F8F6F4_SSEJSH_SH_fSE_SF_NS4_17integral_constantINS4_4UMMA5MajorELSP_0EEESQ_NSN_INSO_7ScaleInELSR_0EEESS_EEEEEENS4_6LayoutISC_NS5_IJNSA_ILi0EEESW_SW_EEEEENS5_IJNS4_10UnderscoreESZ_SZ_EEEEENS4_13SM90_TMA_LOADENS4_14ComposedLayoutINS4_7SwizzleILi3ELi4ELi3EEENS4_18smem_ptr_flag_bitsILi8EEENSV_INS5_IJNSA_ILi8EEESF_EEENS5_IJSF_SB_EEEEEEEvNS4_8identityES12_S1C_vS1D_EENS_8epilogue10collective18CollectiveEpilogueINS1F_23Sm100TmaWarpSpecializedILi2ELi2ELi32ELb0ELb0EEEJSG_NS5_IJNSV_ISE_SB_EES1K_EEESH_SI_SH_SI_NS1F_6fusion15FusionCallbacksIS1J_NS1M_17LinearCombinationISH_fSH_fLNS_15FloatRoundStyleE2EEESG_S1L_JEEENS4_5SM1004TMEM4LOAD26SM100_TMEM_LOAD_16dp32b32xES12_NS13_INS14_ILi2ELi4ELi3EEES17_NSV_INS5_IJS18_SE_EEENS5_IJSE_SB_EEEEEEENS4_39AutoVectorizingCopyWithAssumedAlignmentILi128EEENS4_14SM90_TMA_STOREES20_S22_S22_EEEvvEEEEvNT_6ParamsE:
	.zero		2944


//--------------------- SYMBOLS --------------------------

	.type		.nv.reservedSmem.offset0,@object
	.size		.nv.reservedSmem.offset0,0x4
	.type		.nv.reservedSmem.cap,@object
	.size		.nv.reservedSmem.cap,0x4
	.type		__assertfail,@function
